	.target	sm_100a

	.elftype	@"ET_EXEC"


//--------------------- .note.nv.tkinfo           --------------------------
	.section	.note.nv.tkinfo,"",@"SHT_NOTE"
	.sectionflags	@"SHF_NOTE_NV_TKINFO"
	.tkinfo
        /*0018*/ 	.word	0x00000002
        /*0030*/ 	.string	""
        /*0030*/ 	.string	"ptxas"
        /*0030*/ 	.string	"Cuda compilation tools, release 13.0, V13.0.88"
        /*0030*/ 	.string	"Build cuda_13.0.r13.0/compiler.36424714_0"
        /*0030*/ 	.string	"-arch sm_100a -m 64 "



//--------------------- .note.nv.cuinfo           --------------------------
	.section	.note.nv.cuinfo,"",@"SHT_NOTE"
	.sectionflags	@"SHF_NOTE_NV_CUINFO"
        /*0018*/ 	.short	0x0002
        /*001a*/ 	.short	0x0064
        /*001c*/ 	.short	0x0082
	.zero		2


//--------------------- .nv.info                  --------------------------
	.section	.nv.info,"",@"SHT_CUDA_INFO"
	.align	4


	//----- nvinfo : EIATTR_REGCOUNT
	.align		4
        /*0000*/ 	.byte	0x04, 0x2f
        /*0002*/ 	.short	(.L_20 - .L_19)
	.align		4
.L_19:
        /*0004*/ 	.word	index@(_ZN7cutlass13device_kernelINS_4gemm6kernel13GemmUniversalIN4cute5tupleIJiiiiEEENS1_10collective13CollectiveMmaINS1_35MainloopSm100TmaUmmaWarpSpecializedILi5ELi2ELi2ENS5_IJNS4_1CILi2EEENSA_ILi1EEESC_EEEEENS5_IJNSA_ILi256EEESF_NSA_ILi128EEEEEEaNS5_IJlSC_lEEEaSI_NS4_8TiledMMAINS4_8MMA_AtomIJNS4_21SM100_MMA_S8_2x1SM_SSIaaiLi256ELi256ELNS4_4UMMA5MajorE0ELSN_0ELNSM_8SaturateE0EEEEEENS4_6LayoutINS5_IJSC_SC_SC_EEENS5_IJNSA_ILi0EEEST_ST_EEEEENS5_IJNS4_10UnderscoreESW_SW_EEEEENS4_18SM100_TMA_2SM_LOADENS4_14ComposedLayoutINS4_7SwizzleILi3ELi4ELi3EEENS4_18smem_ptr_flag_bitsILi8EEENSR_INS5_IJNSA_ILi8EEESG_EEENS5_IJSG_SC_EEEEEEEvNS4_8identityESZ_S19_vS1A_EENS_8epilogue10collective18CollectiveEpilogueINS1C_23Sm100TmaWarpSpecializedILi4ELi2ELi64ELb0ELb0EEEJNS5_IJSG_SF_SG_EEENS5_IJNSR_ISG_SC_EENSR_INSA_ILi64EEESC_EEEEEaSI_aSI_NS1C_6fusion15FusionCallbacksIS1G_NS1M_17LinearCombinationIaiaiLNS_15FloatRoundStyleE2EEES1H_S1L_JEEENS4_5SM1004TMEM4LOAD26SM100_TMEM_LOAD_32dp32b64xENS4_13SM90_TMA_LOADENS10_INS11_ILi2ELi4ELi3EEES14_NSR_INS5_IJS15_S1J_EEENS5_IJS1J_SC_EEEEEEENS4_39AutoVectorizingCopyWithAssumedAlignmentILi128EEENS4_14SM90_TMA_STOREES21_S23_S23_EEEvvEEEEvNT_6ParamsE)
        /*0008*/ 	.word	0x000000b2


	//----- nvinfo : EIATTR_FRAME_SIZE
	.align		4
.L_20:
        /*000c*/ 	.byte	0x04, 0x11
        /*000e*/ 	.short	(.L_22 - .L_21)
	.align		4
.L_21:
        /*0010*/ 	.word	index@($__internal_2_$__cuda_sm10x_tcgen05_guardrail_trap_unallocated_columns_being_dealloced)
        /*0014*/ 	.word	0x00000000


	//----- nvinfo : EIATTR_FRAME_SIZE
	.align		4
.L_22:
        /*0018*/ 	.byte	0x04, 0x11
        /*001a*/ 	.short	(.L_24 - .L_23)
	.align		4
.L_23:
        /*001c*/ 	.word	index@($__internal_1_$__cuda_sm10x_tcgen05_guardrail_trap_phase_invalid_during_alloc)
        /*0020*/ 	.word	0x00000000


	//----- nvinfo : EIATTR_FRAME_SIZE
	.align		4
.L_24:
        /*0024*/ 	.byte	0x04, 0x11
        /*0026*/ 	.short	(.L_26 - .L_25)
	.align		4
.L_25:
        /*0028*/ 	.word	index@($__internal_0_$__cuda_sm10x_tcgen05_guardrail_trap_col_being_dealloced_not_returned_by_alloc)
        /*002c*/ 	.word	0x00000000


	//----- nvinfo : EIATTR_FRAME_SIZE
	.align		4
.L_26:
        /*0030*/ 	.byte	0x04, 0x11
        /*0032*/ 	.short	(.L_28 - .L_27)
	.align		4
.L_27:
        /*0034*/ 	.word	index@(_ZN7cutlass13device_kernelINS_4gemm6kernel13GemmUniversalIN4cute5tupleIJiiiiEEENS1_10collective13CollectiveMmaINS1_35MainloopSm100TmaUmmaWarpSpecializedILi5ELi2ELi2ENS5_IJNS4_1CILi2EEENSA_ILi1EEESC_EEEEENS5_IJNSA_ILi256EEESF_NSA_ILi128EEEEEEaNS5_IJlSC_lEEEaSI_NS4_8TiledMMAINS4_8MMA_AtomIJNS4_21SM100_MMA_S8_2x1SM_SSIaaiLi256ELi256ELNS4_4UMMA5MajorE0ELSN_0ELNSM_8SaturateE0EEEEEENS4_6LayoutINS5_IJSC_SC_SC_EEENS5_IJNSA_ILi0EEEST_ST_EEEEENS5_IJNS4_10UnderscoreESW_SW_EEEEENS4_18SM100_TMA_2SM_LOADENS4_14ComposedLayoutINS4_7SwizzleILi3ELi4ELi3EEENS4_18smem_ptr_flag_bitsILi8EEENSR_INS5_IJNSA_ILi8EEESG_EEENS5_IJSG_SC_EEEEEEEvNS4_8identityESZ_S19_vS1A_EENS_8epilogue10collective18CollectiveEpilogueINS1C_23Sm100TmaWarpSpecializedILi4ELi2ELi64ELb0ELb0EEEJNS5_IJSG_SF_SG_EEENS5_IJNSR_ISG_SC_EENSR_INSA_ILi64EEESC_EEEEEaSI_aSI_NS1C_6fusion15FusionCallbacksIS1G_NS1M_17LinearCombinationIaiaiLNS_15FloatRoundStyleE2EEES1H_S1L_JEEENS4_5SM1004TMEM4LOAD26SM100_TMEM_LOAD_32dp32b64xENS4_13SM90_TMA_LOADENS10_INS11_ILi2ELi4ELi3EEES14_NSR_INS5_IJS15_S1J_EEENS5_IJS1J_SC_EEEEEEENS4_39AutoVectorizingCopyWithAssumedAlignmentILi128EEENS4_14SM90_TMA_STOREES21_S23_S23_EEEvvEEEEvNT_6ParamsE)
        /*0038*/ 	.word	0x00000000


	//----- nvinfo : EIATTR_MIN_STACK_SIZE
	.align		4
.L_28:
        /*003c*/ 	.byte	0x04, 0x12
        /*003e*/ 	.short	(.L_30 - .L_29)
	.align		4
.L_29:
        /*0040*/ 	.word	index@(_ZN7cutlass13device_kernelINS_4gemm6kernel13GemmUniversalIN4cute5tupleIJiiiiEEENS1_10collective13CollectiveMmaINS1_35MainloopSm100TmaUmmaWarpSpecializedILi5ELi2ELi2ENS5_IJNS4_1CILi2EEENSA_ILi1EEESC_EEEEENS5_IJNSA_ILi256EEESF_NSA_ILi128EEEEEEaNS5_IJlSC_lEEEaSI_NS4_8TiledMMAINS4_8MMA_AtomIJNS4_21SM100_MMA_S8_2x1SM_SSIaaiLi256ELi256ELNS4_4UMMA5MajorE0ELSN_0ELNSM_8SaturateE0EEEEEENS4_6LayoutINS5_IJSC_SC_SC_EEENS5_IJNSA_ILi0EEEST_ST_EEEEENS5_IJNS4_10UnderscoreESW_SW_EEEEENS4_18SM100_TMA_2SM_LOADENS4_14ComposedLayoutINS4_7SwizzleILi3ELi4ELi3EEENS4_18smem_ptr_flag_bitsILi8EEENSR_INS5_IJNSA_ILi8EEESG_EEENS5_IJSG_SC_EEEEEEEvNS4_8identityESZ_S19_vS1A_EENS_8epilogue10collective18CollectiveEpilogueINS1C_23Sm100TmaWarpSpecializedILi4ELi2ELi64ELb0ELb0EEEJNS5_IJSG_SF_SG_EEENS5_IJNSR_ISG_SC_EENSR_INSA_ILi64EEESC_EEEEEaSI_aSI_NS1C_6fusion15FusionCallbacksIS1G_NS1M_17LinearCombinationIaiaiLNS_15FloatRoundStyleE2EEES1H_S1L_JEEENS4_5SM1004TMEM4LOAD26SM100_TMEM_LOAD_32dp32b64xENS4_13SM90_TMA_LOADENS10_INS11_ILi2ELi4ELi3EEES14_NSR_INS5_IJS15_S1J_EEENS5_IJS1J_SC_EEEEEEENS4_39AutoVectorizingCopyWithAssumedAlignmentILi128EEENS4_14SM90_TMA_STOREES21_S23_S23_EEEvvEEEEvNT_6ParamsE)
        /*0044*/ 	.word	0x00000000
.L_30:


//--------------------- .nv.compat                --------------------------
	.section	.nv.compat,"",@"SHT_CUDA_COMPAT_INFO"
	.align	4
        /*0000*/ 	.byte	0x02, 0x09, 0x01, 0x00, 0x02, 0x02, 0x03, 0x00, 0x02, 0x05, 0x06, 0x00, 0x03, 0x07, 0x01, 0x01
        /*0010*/ 	.byte	0x02, 0x03, 0x01, 0x00, 0x02, 0x06, 0x01, 0x00, 0x04, 0x0b, 0x08, 0x00, 0x01, 0x00, 0x00, 0x00
        /*0020*/ 	.byte	0x00, 0x00, 0x00, 0x00


//--------------------- .nv.info._ZN7cutlass13device_kernelINS_4gemm6kernel13GemmUniversalIN4cute5tupleIJiiiiEEENS1_10collective13CollectiveMmaINS1_35MainloopSm100TmaUmmaWarpSpecializedILi5ELi2ELi2ENS5_IJNS4_1CILi2EEENSA_ILi1EEESC_EEEEENS5_IJNSA_ILi256EEESF_NSA_ILi128EEEEEEaNS5_IJlSC_lEEEaSI_NS4_8TiledMMAINS4_8MMA_AtomIJNS4_21SM100_MMA_S8_2x1SM_SSIaaiLi256ELi256ELNS4_4UMMA5MajorE0ELSN_0ELNSM_8SaturateE0EEEEEENS4_6LayoutINS5_IJSC_SC_SC_EEENS5_IJNSA_ILi0EEEST_ST_EEEEENS5_IJNS4_10UnderscoreESW_SW_EEEEENS4_18SM100_TMA_2SM_LOADENS4_14ComposedLayoutINS4_7SwizzleILi3ELi4ELi3EEENS4_18smem_ptr_flag_bitsILi8EEENSR_INS5_IJNSA_ILi8EEESG_EEENS5_IJSG_SC_EEEEEEEvNS4_8identityESZ_S19_vS1A_EENS_8epilogue10collective18CollectiveEpilogueINS1C_23Sm100TmaWarpSpecializedILi4ELi2ELi64ELb0ELb0EEEJNS5_IJSG_SF_SG_EEENS5_IJNSR_ISG_SC_EENSR_INSA_ILi64EEESC_EEEEEaSI_aSI_NS1C_6fusion15FusionCallbacksIS1G_NS1M_17LinearCombinationIaiaiLNS_15FloatRoundStyleE2EEES1H_S1L_JEEENS4_5SM1004TMEM4LOAD26SM100_TMEM_LOAD_32dp32b64xENS4_13SM90_TMA_LOADENS10_INS11_ILi2ELi4ELi3EEES14_NSR_INS5_IJS15_S1J_EEENS5_IJS1J_SC_EEEEEEENS4_39AutoVectorizingCopyWithAssumedAlignmentILi128EEENS4_14SM90_TMA_STOREES21_S23_S23_EEEvvEEEEvNT_6ParamsE --------------------------
	.section	.nv.info._ZN7cutlass13device_kernelINS_4gemm6kernel13GemmUniversalIN4cute5tupleIJiiiiEEENS1_10collective13CollectiveMmaINS1_35MainloopSm100TmaUmmaWarpSpecializedILi5ELi2ELi2ENS5_IJNS4_1CILi2EEENSA_ILi1EEESC_EEEEENS5_IJNSA_ILi256EEESF_NSA_ILi128EEEEEEaNS5_IJlSC_lEEEaSI_NS4_8TiledMMAINS4_8MMA_AtomIJNS4_21SM100_MMA_S8_2x1SM_SSIaaiLi256ELi256ELNS4_4UMMA5MajorE0ELSN_0ELNSM_8SaturateE0EEEEEENS4_6LayoutINS5_IJSC_SC_SC_EEENS5_IJNSA_ILi0EEEST_ST_EEEEENS5_IJNS4_10UnderscoreESW_SW_EEEEENS4_18SM100_TMA_2SM_LOADENS4_14ComposedLayoutINS4_7SwizzleILi3ELi4ELi3EEENS4_18smem_ptr_flag_bitsILi8EEENSR_INS5_IJNSA_ILi8EEESG_EEENS5_IJSG_SC_EEEEEEEvNS4_8identityESZ_S19_vS1A_EENS_8epilogue10collective18CollectiveEpilogueINS1C_23Sm100TmaWarpSpecializedILi4ELi2ELi64ELb0ELb0EEEJNS5_IJSG_SF_SG_EEENS5_IJNSR_ISG_SC_EENSR_INSA_ILi64EEESC_EEEEEaSI_aSI_NS1C_6fusion15FusionCallbacksIS1G_NS1M_17LinearCombinationIaiaiLNS_15FloatRoundStyleE2EEES1H_S1L_JEEENS4_5SM1004TMEM4LOAD26SM100_TMEM_LOAD_32dp32b64xENS4_13SM90_TMA_LOADENS10_INS11_ILi2ELi4ELi3EEES14_NSR_INS5_IJS15_S1J_EEENS5_IJS1J_SC_EEEEEEENS4_39AutoVectorizingCopyWithAssumedAlignmentILi128EEENS4_14SM90_TMA_STOREES21_S23_S23_EEEvvEEEEvNT_6ParamsE,"",@"SHT_CUDA_INFO"
	.sectionflags	@""
	.align	4


	//----- nvinfo : EIATTR_CUDA_API_VERSION
	.align		4
        /*0000*/ 	.byte	0x04, 0x37
        /*0002*/ 	.short	(.L_32 - .L_31)
.L_31:
        /*0004*/ 	.word	0x00000082


	//----- nvinfo : EIATTR_KPARAM_INFO
	.align		4
.L_32:
        /*0008*/ 	.byte	0x04, 0x17
        /*000a*/ 	.short	(.L_34 - .L_33)
.L_33:
        /*000c*/ 	.word	0x00000000
        /*0010*/ 	.short	0x0000
        /*0012*/ 	.short	0x0000
        /*0014*/ 	.byte	0x00, 0xf0, 0x01, 0x20


	//----- nvinfo : EIATTR_AT_ENTRY_FRAGMENTS
	.align		4
.L_34:
        /*0018*/ 	.byte	0x04, 0x4f
        /*001a*/ 	.short	(.L_36 - .L_35)


	//   ....[0]....
.L_35:
        /*001c*/ 	.word	0x00000007


	//----- nvinfo : EIATTR_RESERVED_SMEM_USED
	.align		4
.L_36:
        /*0020*/ 	.byte	0x01, 0x41
	.zero		2


	//----- nvinfo : EIATTR_SPARSE_MMA_MASK
	.align		4
        /*0024*/ 	.byte	0x03, 0x50
        /*0026*/ 	.short	0x0000


	//----- nvinfo : EIATTR_TCGEN05_2CTA_USED
	.align		4
        /*0028*/ 	.byte	0x01, 0x52
	.zero		2


	//----- nvinfo : EIATTR_MAXREG_COUNT
	.align		4
        /*002c*/ 	.byte	0x03, 0x1b
        /*002e*/ 	.short	0x00ff


	//----- nvinfo : EIATTR_NUM_BARRIERS
	.align		4
        /*0030*/ 	.byte	0x02, 0x4c
        /*0032*/ 	.byte	0x07
	.zero		1


	//----- nvinfo : EIATTR_EXTERNS
	.align		4
        /*0034*/ 	.byte	0x04, 0x0f
        /*0036*/ 	.short	(.L_38 - .L_37)


	//   ....[0]....
	.align		4
.L_37:
        /*0038*/ 	.word	index@(__assertfail)


	//----- nvinfo : EIATTR_MERCURY_ISA_VERSION
	.align		4
.L_38:
        /*003c*/ 	.byte	0x03, 0x5f
        /*003e*/ 	.short	0x0101


	//----- nvinfo : EIATTR_INT_WARP_WIDE_INSTR_OFFSETS
	.align		4
        /*0040*/ 	.byte	0x04, 0x31
        /*0042*/ 	.short	(.L_40 - .L_39)


	//   ....[0]....
.L_39:
        /*0044*/ 	.word	0x00000cf0


	//   ....[1]....
        /*0048*/ 	.word	0x00000d90


	//   ....[2]....
        /*004c*/ 	.word	0x000020c0


	//   ....[3]....
        /*0050*/ 	.word	0x00003f10


	//   ....[4]....
        /*0054*/ 	.word	0x00003f30


	//   ....[5]....
        /*0058*/ 	.word	0x00003f60


	//   ....[6]....
        /*005c*/ 	.word	0x000048a0


	//   ....[7]....
        /*0060*/ 	.word	0x00004910


	//   ....[8]....
        /*0064*/ 	.word	0x000049f0


	//   ....[9]....
        /*0068*/ 	.word	0x00004a70


	//   ....[10]....
        /*006c*/ 	.word	0x00004b80


	//   ....[11]....
        /*0070*/ 	.word	0x00004c10


	//   ....[12]....
        /*0074*/ 	.word	0x00004df0


	//   ....[13]....
        /*0078*/ 	.word	0x00004f50


	//----- nvinfo : EIATTR_COOP_GROUP_MASK_REGIDS
	.align		4
.L_40:
        /*007c*/ 	.byte	0x04, 0x29
        /*007e*/ 	.short	(.L_42 - .L_41)


	//   ....[0]....
.L_41:
        /*0080*/ 	.word	0xffffffff


	//   ....[1]....
        /*0084*/ 	.word	0xffffffff


	//   ....[2]....
        /*0088*/ 	.word	0xffffffff


	//   ....[3]....
        /*008c*/ 	.word	0xffffffff


	//   ....[4]....
        /*0090*/ 	.word	0xffffffff


	//   ....[5]....
        /*0094*/ 	.word	0xffffffff


	//   ....[6]....
        /*0098*/ 	.word	0xffffffff


	//   ....[7]....
        /*009c*/ 	.word	0xffffffff


	//   ....[8]....
        /*00a0*/ 	.word	0xffffffff


	//   ....[9]....
        /*00a4*/ 	.word	0xffffffff


	//   ....[10]....
        /*00a8*/ 	.word	0xffffffff


	//   ....[11]....
        /*00ac*/ 	.word	0xffffffff


	//   ....[12]....
        /*00b0*/ 	.word	0xffffffff


	//   ....[13]....
        /*00b4*/ 	.word	0xffffffff


	//----- nvinfo : EIATTR_COOP_GROUP_INSTR_OFFSETS
	.align		4
.L_42:
        /*00b8*/ 	.byte	0x04, 0x28
        /*00ba*/ 	.short	(.L_44 - .L_43)


	//   ....[0]....
.L_43:
        /*00bc*/ 	.word	0x000000c0


	//   ....[1]....
        /*00c0*/ 	.word	0x00000500


	//   ....[2]....
        /*00c4*/ 	.word	0x000006a0


	//   ....[3]....
        /*00c8*/ 	.word	0x00000830


	//   ....[4]....
        /*00cc*/ 	.word	0x00000920


	//   ....[5]....
        /*00d0*/ 	.word	0x00000a80


	//   ....[6]....
        /*00d4*/ 	.word	0x00000bd0


	//   ....[7]....
        /*00d8*/ 	.word	0x00000e10


	//   ....[8]....
        /*00dc*/ 	.word	0x00001fa0


	//   ....[9]....
        /*00e0*/ 	.word	0x00002e10


	//   ....[10]....
        /*00e4*/ 	.word	0x000032e0


	//   ....[11]....
        /*00e8*/ 	.word	0x00003310


	//   ....[12]....
        /*00ec*/ 	.word	0x00003e10


	//   ....[13]....
        /*00f0*/ 	.word	0x00004020


	//----- nvinfo : EIATTR_VRC_CTA_INIT_COUNT
	.align		4
.L_44:
        /*00f4*/ 	.byte	0x02, 0x4a
        /*00f6*/ 	.byte	0x80
	.zero		1


	//----- nvinfo : EIATTR_SYSCALL_OFFSETS
	.align		4
        /*00f8*/ 	.byte	0x04, 0x46
        /*00fa*/ 	.short	(.L_46 - .L_45)


	//   ....[0]....
.L_45:
        /*00fc*/ 	.word	0x000059d0


	//   ....[1]....
        /*0100*/ 	.word	0x00005b10


	//   ....[2]....
        /*0104*/ 	.word	0x00006370


	//   ....[3]....
        /*0108*/ 	.word	0x00007970


	//   ....[4]....
        /*010c*/ 	.word	0x00008f10


	//   ....[5]....
        /*0110*/ 	.word	0x0000a4e0


	//----- nvinfo : EIATTR_MBARRIER_INSTR_OFFSETS
	.align		4
.L_46:
        /*0114*/ 	.byte	0x04, 0x39
        /*0116*/ 	.short	(.L_48 - .L_47)


	//   ....[0]....
.L_47:
        /*0118*/ 	.word	0x000005f0
        /*011c*/ 	.word	0x000000ff
        /*0120*/ 	.word	0x00000000
        /*0124*/ 	.short	0x0100
        /*0126*/ 	.byte	0x08
	.zero		1


	//   ....[1]....
        /*0128*/ 	.word	0x00000600
        /*012c*/ 	.word	0x000000ff
        /*0130*/ 	.word	0x00000028
        /*0134*/ 	.short	0x0100
        /*0136*/ 	.byte	0x08
	.zero		1


	//   ....[2]....
        /*0138*/ 	.word	0x00000610
        /*013c*/ 	.word	0x000000ff
        /*0140*/ 	.word	0x00000008
        /*0144*/ 	.short	0x0100
        /*0146*/ 	.byte	0x08
	.zero		1


	//   ....[3]....
        /*0148*/ 	.word	0x00000620
        /*014c*/ 	.word	0x000000ff
        /*0150*/ 	.word	0x00000030
        /*0154*/ 	.short	0x0100
        /*0156*/ 	.byte	0x08
	.zero		1


	//   ....[4]....
        /*0158*/ 	.word	0x00000630
        /*015c*/ 	.word	0x000000ff
        /*0160*/ 	.word	0x00000010
        /*0164*/ 	.short	0x0100
        /*0166*/ 	.byte	0x08
	.zero		1


	//   ....[5]....
        /*0168*/ 	.word	0x00000640
        /*016c*/ 	.word	0x000000ff
        /*0170*/ 	.word	0x00000038
        /*0174*/ 	.short	0x0100
        /*0176*/ 	.byte	0x08
	.zero		1


	//   ....[6]....
        /*0178*/ 	.word	0x00000650
        /*017c*/ 	.word	0x000000ff
        /*0180*/ 	.word	0x00000018
        /*0184*/ 	.short	0x0100
        /*0186*/ 	.byte	0x08
	.zero		1


	//   ....[7]....
        /*0188*/ 	.word	0x00000660
        /*018c*/ 	.word	0x000000ff
        /*0190*/ 	.word	0x00000040
        /*0194*/ 	.short	0x0100
        /*0196*/ 	.byte	0x08
	.zero		1


	//   ....[8]....
        /*0198*/ 	.word	0x00000670
        /*019c*/ 	.word	0x000000ff
        /*01a0*/ 	.word	0x00000020
        /*01a4*/ 	.short	0x0100
        /*01a6*/ 	.byte	0x08
	.zero		1


	//   ....[9]....
        /*01a8*/ 	.word	0x00000680
        /*01ac*/ 	.word	0x000000ff
        /*01b0*/ 	.word	0x00000048
        /*01b4*/ 	.short	0x0100
        /*01b6*/ 	.byte	0x08
	.zero		1


	//   ....[10]....
        /*01b8*/ 	.word	0x000007a0
        /*01bc*/ 	.word	0x000000ff
        /*01c0*/ 	.word	0x00000050
        /*01c4*/ 	.short	0x0100
        /*01c6*/ 	.byte	0x09
	.zero		1


	//   ....[11]....
        /*01c8*/ 	.word	0x000007b0
        /*01cc*/ 	.word	0x000000ff
        /*01d0*/ 	.word	0x00000070
        /*01d4*/ 	.short	0x0100
        /*01d6*/ 	.byte	0x09
	.zero		1


	//   ....[12]....
        /*01d8*/ 	.word	0x000007c0
        /*01dc*/ 	.word	0x000000ff
        /*01e0*/ 	.word	0x00000058
        /*01e4*/ 	.short	0x0100
        /*01e6*/ 	.byte	0x09
	.zero		1


	//   ....[13]....
        /*01e8*/ 	.word	0x000007d0
        /*01ec*/ 	.word	0x000000ff
        /*01f0*/ 	.word	0x00000078
        /*01f4*/ 	.short	0x0100
        /*01f6*/ 	.byte	0x09
	.zero		1


	//   ....[14]....
        /*01f8*/ 	.word	0x000007e0
        /*01fc*/ 	.word	0x000000ff
        /*0200*/ 	.word	0x00000060
        /*0204*/ 	.short	0x0100
        /*0206*/ 	.byte	0x09
	.zero		1


	//   ....[15]....
        /*0208*/ 	.word	0x000007f0
        /*020c*/ 	.word	0x000000ff
        /*0210*/ 	.word	0x00000080
        /*0214*/ 	.short	0x0100
        /*0216*/ 	.byte	0x09
	.zero		1


	//   ....[16]....
        /*0218*/ 	.word	0x00000800
        /*021c*/ 	.word	0x000000ff
        /*0220*/ 	.word	0x00000068
        /*0224*/ 	.short	0x0100
        /*0226*/ 	.byte	0x09
	.zero		1


	//   ....[17]....
        /*0228*/ 	.word	0x00000810
        /*022c*/ 	.word	0x000000ff
        /*0230*/ 	.word	0x00000088
        /*0234*/ 	.short	0x0100
        /*0236*/ 	.byte	0x09
	.zero		1


	//   ....[18]....
        /*0238*/ 	.word	0x000008f0
        /*023c*/ 	.word	0x000000ff
        /*0240*/ 	.word	0x00000090
        /*0244*/ 	.short	0x0100
        /*0246*/ 	.byte	0x08
	.zero		1


	//   ....[19]....
        /*0248*/ 	.word	0x00000900
        /*024c*/ 	.word	0x000000ff
        /*0250*/ 	.word	0x00000098
        /*0254*/ 	.short	0x0100
        /*0256*/ 	.byte	0x08
	.zero		1


	//   ....[20]....
        /*0258*/ 	.word	0x00000a30
        /*025c*/ 	.word	0x000000ff
        /*0260*/ 	.word	0x000000a0
        /*0264*/ 	.short	0x0100
        /*0266*/ 	.byte	0x08
	.zero		1


	//   ....[21]....
        /*0268*/ 	.word	0x00000a40
        /*026c*/ 	.word	0x000000ff
        /*0270*/ 	.word	0x000000b0
        /*0274*/ 	.short	0x0100
        /*0276*/ 	.byte	0x08
	.zero		1


	//   ....[22]....
        /*0278*/ 	.word	0x00000a50
        /*027c*/ 	.word	0x000000ff
        /*0280*/ 	.word	0x000000a8
        /*0284*/ 	.short	0x0100
        /*0286*/ 	.byte	0x08
	.zero		1


	//   ....[23]....
        /*0288*/ 	.word	0x00000a60
        /*028c*/ 	.word	0x000000ff
        /*0290*/ 	.word	0x000000b8
        /*0294*/ 	.short	0x0100
        /*0296*/ 	.byte	0x08
	.zero		1


	//   ....[24]....
        /*0298*/ 	.word	0x00000b80
        /*029c*/ 	.word	0x000000ff
        /*02a0*/ 	.word	0x000000c0
        /*02a4*/ 	.short	0x0100
        /*02a6*/ 	.byte	0x09
	.zero		1


	//   ....[25]....
        /*02a8*/ 	.word	0x00000b90
        /*02ac*/ 	.word	0x000000ff
        /*02b0*/ 	.word	0x000000d0
        /*02b4*/ 	.short	0x0100
        /*02b6*/ 	.byte	0x09
	.zero		1


	//   ....[26]....
        /*02b8*/ 	.word	0x00000ba0
        /*02bc*/ 	.word	0x000000ff
        /*02c0*/ 	.word	0x000000c8
        /*02c4*/ 	.short	0x0100
        /*02c6*/ 	.byte	0x09
	.zero		1


	//   ....[27]....
        /*02c8*/ 	.word	0x00000bb0
        /*02cc*/ 	.word	0x000000ff
        /*02d0*/ 	.word	0x000000d8
        /*02d4*/ 	.short	0x0100
        /*02d6*/ 	.byte	0x09
	.zero		1


	//   ....[28]....
        /*02d8*/ 	.word	0x00000ca0
        /*02dc*/ 	.word	0x000000ff
        /*02e0*/ 	.word	0x000000e0
        /*02e4*/ 	.short	0x0100
        /*02e6*/ 	.byte	0x08
	.zero		1


	//   ....[29]....
        /*02e8*/ 	.word	0x00000cb0
        /*02ec*/ 	.word	0x000000ff
        /*02f0*/ 	.word	0x000000f0
        /*02f4*/ 	.short	0x0100
        /*02f6*/ 	.byte	0x08
	.zero		1


	//   ....[30]....
        /*02f8*/ 	.word	0x00000cc0
        /*02fc*/ 	.word	0x000000ff
        /*0300*/ 	.word	0x000000e8
        /*0304*/ 	.short	0x0100
        /*0306*/ 	.byte	0x08
	.zero		1


	//   ....[31]....
        /*0308*/ 	.word	0x00000cd0
        /*030c*/ 	.word	0x000000ff
        /*0310*/ 	.word	0x000000f8
        /*0314*/ 	.short	0x0100
        /*0316*/ 	.byte	0x08
	.zero		1


	//   ....[32]....
        /*0318*/ 	.word	0x00000dc0
        /*031c*/ 	.word	0x000000ff
        /*0320*/ 	.word	0x00000100
        /*0324*/ 	.short	0x0100
        /*0326*/ 	.byte	0x07
	.zero		1


	//   ....[33]....
        /*0328*/ 	.word	0x000017d0
        /*032c*/ 	.word	0x00000003
        /*0330*/ 	.word	0x000000f0
        /*0334*/ 	.short	0x010a
        /*0336*/ 	.byte	0xff
	.zero		1


	//   ....[34]....
        /*0338*/ 	.word	0x00001800
        /*033c*/ 	.word	0x00000003
        /*0340*/ 	.word	0x000000e0
        /*0344*/ 	.short	0x0101
        /*0346*/ 	.byte	0xff
	.zero		1


	//   ....[35]....
        /*0348*/ 	.word	0x00001900
        /*034c*/ 	.word	0x000000ff
        /*0350*/ 	.word	0x00000028
        /*0354*/ 	.short	0x010a
        /*0356*/ 	.byte	0x08
	.zero		1


	//   ....[36]....
        /*0358*/ 	.word	0x000019c0
        /*035c*/ 	.word	0x000000ff
        /*0360*/ 	.word	0x00000028
        /*0364*/ 	.short	0x010a
        /*0366*/ 	.byte	0x21
	.zero		1


	//   ....[37]....
        /*0368*/ 	.word	0x00001b80
        /*036c*/ 	.word	0x000000ff
        /*0370*/ 	.word	0x00000028
        /*0374*/ 	.short	0x010a
        /*0376*/ 	.byte	0x08
	.zero		1


	//   ....[38]....
        /*0378*/ 	.word	0x00001c60
        /*037c*/ 	.word	0x000000ff
        /*0380*/ 	.word	0x00000098
        /*0384*/ 	.short	0x0101
        /*0386*/ 	.byte	0x06
	.zero		1


	//   ....[39]....
        /*0388*/ 	.word	0x00001c80
        /*038c*/ 	.word	0x000000ff
        /*0390*/ 	.word	0x00000028
        /*0394*/ 	.short	0x010a
        /*0396*/ 	.byte	0x08
	.zero		1


	//   ....[40]....
        /*0398*/ 	.word	0x00001d00
        /*039c*/ 	.word	0x000000ff
        /*03a0*/ 	.word	0x00000028
        /*03a4*/ 	.short	0x010a
        /*03a6*/ 	.byte	0x11
	.zero		1


	//   ....[41]....
        /*03a8*/ 	.word	0x00001e90
        /*03ac*/ 	.word	0x000000ff
        /*03b0*/ 	.word	0x00000028
        /*03b4*/ 	.short	0x010a
        /*03b6*/ 	.byte	0x08
	.zero		1


	//   ....[42]....
        /*03b8*/ 	.word	0x00001fd0
        /*03bc*/ 	.word	0x00000002
        /*03c0*/ 	.word	0x000000a0
        /*03c4*/ 	.short	0x010a
        /*03c6*/ 	.byte	0xff
	.zero		1


	//   ....[43]....
        /*03c8*/ 	.word	0x00002090
        /*03cc*/ 	.word	0x00000002
        /*03d0*/ 	.word	0x00000000
        /*03d4*/ 	.short	0x0101
        /*03d6*/ 	.byte	0xff
	.zero		1


	//   ....[44]....
        /*03d8*/ 	.word	0x000025f0
        /*03dc*/ 	.word	0x000000ff
        /*03e0*/ 	.word	0x00000000
        /*03e4*/ 	.short	0x010a
        /*03e6*/ 	.byte	0x04
	.zero		1


	//   ....[45]....
        /*03e8*/ 	.word	0x00002680
        /*03ec*/ 	.word	0x000000ff
        /*03f0*/ 	.word	0x00000000
        /*03f4*/ 	.short	0x010a
        /*03f6*/ 	.byte	0x04
	.zero		1


	//   ....[46]....
        /*03f8*/ 	.word	0x00002710
        /*03fc*/ 	.word	0x000000ff
        /*0400*/ 	.word	0x00000000
        /*0404*/ 	.short	0x010a
        /*0406*/ 	.byte	0x04
	.zero		1


	//   ....[47]....
        /*0408*/ 	.word	0x000027a0
        /*040c*/ 	.word	0x000000ff
        /*0410*/ 	.word	0x00000000
        /*0414*/ 	.short	0x010a
        /*0416*/ 	.byte	0x04
	.zero		1


	//   ....[48]....
        /*0418*/ 	.word	0x00002840
        /*041c*/ 	.word	0x00000000
        /*0420*/ 	.word	0x00000000
        /*0424*/ 	.short	0x010a
        /*0426*/ 	.byte	0xff
	.zero		1


	//   ....[49]....
        /*0428*/ 	.word	0x00002970
        /*042c*/ 	.word	0x00000000
        /*0430*/ 	.word	0x000000e0
        /*0434*/ 	.short	0x010a
        /*0436*/ 	.byte	0xff
	.zero		1


	//   ....[50]....
        /*0438*/ 	.word	0x000029e0
        /*043c*/ 	.word	0x00000004
        /*0440*/ 	.word	0x00000000
        /*0444*/ 	.short	0x0101
        /*0446*/ 	.byte	0xff
	.zero		1


	//   ....[51]....
        /*0448*/ 	.word	0x00002a00
        /*044c*/ 	.word	0x000000ff
        /*0450*/ 	.word	0x000000b0
        /*0454*/ 	.short	0x010a
        /*0456*/ 	.byte	0x05
	.zero		1


	//   ....[52]....
        /*0458*/ 	.word	0x00002b20
        /*045c*/ 	.word	0x00000000
        /*0460*/ 	.word	0x000000a0
        /*0464*/ 	.short	0x010a
        /*0466*/ 	.byte	0xff
	.zero		1


	//   ....[53]....
        /*0468*/ 	.word	0x00002c20
        /*046c*/ 	.word	0x00000000
        /*0470*/ 	.word	0x00000000
        /*0474*/ 	.short	0x0101
        /*0476*/ 	.byte	0xff
	.zero		1


	//   ....[54]....
        /*0478*/ 	.word	0x00002cb0
        /*047c*/ 	.word	0x000000ff
        /*0480*/ 	.word	0x000000b0
        /*0484*/ 	.short	0x0106
        /*0486*/ 	.byte	0x05
	.zero		1


	//   ....[55]....
        /*0488*/ 	.word	0x00002cd0
        /*048c*/ 	.word	0x000000ff
        /*0490*/ 	.word	0x000000b0
        /*0494*/ 	.short	0x010a
        /*0496*/ 	.byte	0x05
	.zero		1


	//   ....[56]....
        /*0498*/ 	.word	0x00002d60
        /*049c*/ 	.word	0x000000ff
        /*04a0*/ 	.word	0x000000b0
        /*04a4*/ 	.short	0x0106
        /*04a6*/ 	.byte	0x04
	.zero		1


	//   ....[57]....
        /*04a8*/ 	.word	0x00002da0
        /*04ac*/ 	.word	0x00000000
        /*04b0*/ 	.word	0x000000b0
        /*04b4*/ 	.short	0x010a
        /*04b6*/ 	.byte	0xff
	.zero		1


	//   ....[58]....
        /*04b8*/ 	.word	0x00002fe0
        /*04bc*/ 	.word	0x000000ff
        /*04c0*/ 	.word	0x00000008
        /*04c4*/ 	.short	0x010a
        /*04c6*/ 	.byte	0x06
	.zero		1


	//   ....[59]....
        /*04c8*/ 	.word	0x00003000
        /*04cc*/ 	.word	0x000000ff
        /*04d0*/ 	.word	0x00000008
        /*04d4*/ 	.short	0x010a
        /*04d6*/ 	.byte	0x06
	.zero		1


	//   ....[60]....
        /*04d8*/ 	.word	0x00003190
        /*04dc*/ 	.word	0x000000ff
        /*04e0*/ 	.word	0x00000008
        /*04e4*/ 	.short	0x010a
        /*04e6*/ 	.byte	0x06
	.zero		1


	//   ....[61]....
        /*04e8*/ 	.word	0x000031b0
        /*04ec*/ 	.word	0x000000ff
        /*04f0*/ 	.word	0x00000008
        /*04f4*/ 	.short	0x010a
        /*04f6*/ 	.byte	0x06
	.zero		1


	//   ....[62]....
        /*04f8*/ 	.word	0x00003270
        /*04fc*/ 	.word	0x000000ff
        /*0500*/ 	.word	0x00000000
        /*0504*/ 	.short	0x0101
        /*0506*/ 	.byte	0x07
	.zero		1


	//   ....[63]....
        /*0508*/ 	.word	0x000035b0
        /*050c*/ 	.word	0x00000000
        /*0510*/ 	.word	0x000000a0
        /*0514*/ 	.short	0x010a
        /*0516*/ 	.byte	0xff
	.zero		1


	//   ....[64]....
        /*0518*/ 	.word	0x00003670
        /*051c*/ 	.word	0x00000000
        /*0520*/ 	.word	0x00000000
        /*0524*/ 	.short	0x0101
        /*0526*/ 	.byte	0xff
	.zero		1


	//   ....[65]....
        /*0528*/ 	.word	0x00003730
        /*052c*/ 	.word	0x000000ff
        /*0530*/ 	.word	0x00000000
        /*0534*/ 	.short	0x010a
        /*0536*/ 	.byte	0x08
	.zero		1


	//   ....[66]....
        /*0538*/ 	.word	0x00003740
        /*053c*/ 	.word	0x000000ff
        /*0540*/ 	.word	0x000000d0
        /*0544*/ 	.short	0x010a
        /*0546*/ 	.byte	0x09
	.zero		1


	//   ....[67]....
        /*0548*/ 	.word	0x000037f0
        /*054c*/ 	.word	0x000000ff
        /*0550*/ 	.word	0x00000000
        /*0554*/ 	.short	0x010a
        /*0556*/ 	.byte	0x08
	.zero		1


	//   ....[68]....
        /*0558*/ 	.word	0x00003920
        /*055c*/ 	.word	0x000000ff
        /*0560*/ 	.word	0x00000000
        /*0564*/ 	.short	0x010a
        /*0566*/ 	.byte	0x1e
	.zero		1


	//   ....[69]....
        /*0568*/ 	.word	0x00003c20
        /*056c*/ 	.word	0x000000ff
        /*0570*/ 	.word	0x00000000
        /*0574*/ 	.short	0x010a
        /*0576*/ 	.byte	0x05
	.zero		1


	//   ....[70]....
        /*0578*/ 	.word	0x00003cc0
        /*057c*/ 	.word	0x00000000
        /*0580*/ 	.word	0x00000000
        /*0584*/ 	.short	0x010a
        /*0586*/ 	.byte	0xff
	.zero		1


	//   ....[71]....
        /*0588*/ 	.word	0x00003d00
        /*058c*/ 	.word	0x00000000
        /*0590*/ 	.word	0x00000000
        /*0594*/ 	.short	0x010a
        /*0596*/ 	.byte	0xff
	.zero		1


	//   ....[72]....
        /*0598*/ 	.word	0x00003d70
        /*059c*/ 	.word	0x000000ff
        /*05a0*/ 	.word	0x00000000
        /*05a4*/ 	.short	0x0101
        /*05a6*/ 	.byte	0x05
	.zero		1


	//   ....[73]....
        /*05a8*/ 	.word	0x00003db0
        /*05ac*/ 	.word	0x000000ff
        /*05b0*/ 	.word	0x00000100
        /*05b4*/ 	.short	0x010a
        /*05b6*/ 	.byte	0x07
	.zero		1


	//   ....[74]....
        /*05b8*/ 	.word	0x00003e00
        /*05bc*/ 	.word	0x000000ff
        /*05c0*/ 	.word	0x00000000
        /*05c4*/ 	.short	0x0101
        /*05c6*/ 	.byte	0x05
	.zero		1


	//   ....[75]....
        /*05c8*/ 	.word	0x00004250
        /*05cc*/ 	.word	0x00000000
        /*05d0*/ 	.word	0x000000a0
        /*05d4*/ 	.short	0x010a
        /*05d6*/ 	.byte	0xff
	.zero		1


	//   ....[76]....
        /*05d8*/ 	.word	0x00004310
        /*05dc*/ 	.word	0x00000000
        /*05e0*/ 	.word	0x00000000
        /*05e4*/ 	.short	0x0101
        /*05e6*/ 	.byte	0xff
	.zero		1


	//   ....[77]....
        /*05e8*/ 	.word	0x00004630
        /*05ec*/ 	.word	0x000000ff
        /*05f0*/ 	.word	0x00000098
        /*05f4*/ 	.short	0x010a
        /*05f6*/ 	.byte	0x07
	.zero		1


	//   ....[78]....
        /*05f8*/ 	.word	0x00004820
        /*05fc*/ 	.word	0x000000ff
        /*0600*/ 	.word	0x00000070
        /*0604*/ 	.short	0x010a
        /*0606*/ 	.byte	0x07
	.zero		1


	//   ....[79]....
        /*0608*/ 	.word	0x00004990
        /*060c*/ 	.word	0x000000ff
        /*0610*/ 	.word	0x00000050
        /*0614*/ 	.short	0x010b
        /*0616*/ 	.byte	0x07
	.zero		1


	//   ....[80]....
        /*0618*/ 	.word	0x000049a0
        /*061c*/ 	.word	0x000000ff
        /*0620*/ 	.word	0x00000000
        /*0624*/ 	.short	0x0101
        /*0626*/ 	.byte	0x08
	.zero		1


	//   ....[81]....
        /*0628*/ 	.word	0x000049c0
        /*062c*/ 	.word	0x000000ff
        /*0630*/ 	.word	0x00000078
        /*0634*/ 	.short	0x010a
        /*0636*/ 	.byte	0x07
	.zero		1


	//   ....[82]....
        /*0638*/ 	.word	0x00004b20
        /*063c*/ 	.word	0x000000ff
        /*0640*/ 	.word	0x00000058
        /*0644*/ 	.short	0x010b
        /*0646*/ 	.byte	0x07
	.zero		1


	//   ....[83]....
        /*0648*/ 	.word	0x00004b30
        /*064c*/ 	.word	0x000000ff
        /*0650*/ 	.word	0x00000000
        /*0654*/ 	.short	0x0101
        /*0656*/ 	.byte	0x08
	.zero		1


	//   ....[84]....
        /*0658*/ 	.word	0x00004b40
        /*065c*/ 	.word	0x000000ff
        /*0660*/ 	.word	0x00000080
        /*0664*/ 	.short	0x010a
        /*0666*/ 	.byte	0x07
	.zero		1


	//   ....[85]....
        /*0668*/ 	.word	0x00004ce0
        /*066c*/ 	.word	0x000000ff
        /*0670*/ 	.word	0x00000060
        /*0674*/ 	.short	0x010b
        /*0676*/ 	.byte	0x07
	.zero		1


	//   ....[86]....
        /*0678*/ 	.word	0x00004d50
        /*067c*/ 	.word	0x000000ff
        /*0680*/ 	.word	0x00000000
        /*0684*/ 	.short	0x0101
        /*0686*/ 	.byte	0x08
	.zero		1


	//   ....[87]....
        /*0688*/ 	.word	0x00004d80
        /*068c*/ 	.word	0x000000ff
        /*0690*/ 	.word	0x00000088
        /*0694*/ 	.short	0x010a
        /*0696*/ 	.byte	0x07
	.zero		1


	//   ....[88]....
        /*0698*/ 	.word	0x00004f90
        /*069c*/ 	.word	0x000000ff
        /*06a0*/ 	.word	0x00000068
        /*06a4*/ 	.short	0x010b
        /*06a6*/ 	.byte	0x07
	.zero		1


	//   ....[89]....
        /*06a8*/ 	.word	0x00004fb0
        /*06ac*/ 	.word	0x000000ff
        /*06b0*/ 	.word	0x00000000
        /*06b4*/ 	.short	0x0101
        /*06b6*/ 	.byte	0x0d
	.zero		1


	//   ....[90]....
        /*06b8*/ 	.word	0x00004fe0
        /*06bc*/ 	.word	0x000000ff
        /*06c0*/ 	.word	0x00000070
        /*06c4*/ 	.short	0x010a
        /*06c6*/ 	.byte	0x07
	.zero		1


	//   ....[91]....
        /*06c8*/ 	.word	0x00005000
        /*06cc*/ 	.word	0x000000ff
        /*06d0*/ 	.word	0x00000078
        /*06d4*/ 	.short	0x010a
        /*06d6*/ 	.byte	0x07
	.zero		1


	//   ....[92]....
        /*06d8*/ 	.word	0x00005020
        /*06dc*/ 	.word	0x000000ff
        /*06e0*/ 	.word	0x00000080
        /*06e4*/ 	.short	0x010a
        /*06e6*/ 	.byte	0x07
	.zero		1


	//   ....[93]....
        /*06e8*/ 	.word	0x00005060
        /*06ec*/ 	.word	0x00000000
        /*06f0*/ 	.word	0x00000088
        /*06f4*/ 	.short	0x010a
        /*06f6*/ 	.byte	0xff
	.zero		1


	//   ....[94]....
        /*06f8*/ 	.word	0x000053a0
        /*06fc*/ 	.word	0x00000000
        /*0700*/ 	.word	0x000000a0
        /*0704*/ 	.short	0x010a
        /*0706*/ 	.byte	0xff
	.zero		1


	//   ....[95]....
        /*0708*/ 	.word	0x000054b0
        /*070c*/ 	.word	0x00000000
        /*0710*/ 	.word	0x00000000
        /*0714*/ 	.short	0x0101
        /*0716*/ 	.byte	0xff
	.zero		1


	//   ....[96]....
        /*0718*/ 	.word	0x00005f10
        /*071c*/ 	.word	0x00000003
        /*0720*/ 	.word	0x00000050
        /*0724*/ 	.short	0x010a
        /*0726*/ 	.byte	0xff
	.zero		1


	//   ....[97]....
        /*0728*/ 	.word	0x00005f50
        /*072c*/ 	.word	0x000000ab
        /*0730*/ 	.word	0x000000c0
        /*0734*/ 	.short	0x010a
        /*0736*/ 	.byte	0xff
	.zero		1


	//   ....[98]....
        /*0738*/ 	.word	0x00006090
        /*073c*/ 	.word	0x00000003
        /*0740*/ 	.word	0x00000050
        /*0744*/ 	.short	0x010a
        /*0746*/ 	.byte	0xff
	.zero		1


	//   ....[99]....
        /*0748*/ 	.word	0x000061d0
        /*074c*/ 	.word	0x00000000
        /*0750*/ 	.word	0x00000000
        /*0754*/ 	.short	0x0101
        /*0756*/ 	.byte	0xff
	.zero		1


	//   ....[100]....
        /*0758*/ 	.word	0x00006250
        /*075c*/ 	.word	0x000000ab
        /*0760*/ 	.word	0x000000c0
        /*0764*/ 	.short	0x010a
        /*0766*/ 	.byte	0xff
	.zero		1


	//   ....[101]....
        /*0768*/ 	.word	0x000075e0
        /*076c*/ 	.word	0x00000075
        /*0770*/ 	.word	0x00000050
        /*0774*/ 	.short	0x010a
        /*0776*/ 	.byte	0xff
	.zero		1


	//   ....[102]....
        /*0778*/ 	.word	0x000076b0
        /*077c*/ 	.word	0x00000075
        /*0780*/ 	.word	0x00000050
        /*0784*/ 	.short	0x010a
        /*0786*/ 	.byte	0xff
	.zero		1


	//   ....[103]....
        /*0788*/ 	.word	0x000077f0
        /*078c*/ 	.word	0x00000000
        /*0790*/ 	.word	0x00000000
        /*0794*/ 	.short	0x0101
        /*0796*/ 	.byte	0xff
	.zero		1


	//   ....[104]....
        /*0798*/ 	.word	0x00008b80
        /*079c*/ 	.word	0x00000000
        /*07a0*/ 	.word	0x00000050
        /*07a4*/ 	.short	0x010a
        /*07a6*/ 	.byte	0xff
	.zero		1


	//   ....[105]....
        /*07a8*/ 	.word	0x00008c50
        /*07ac*/ 	.word	0x00000000
        /*07b0*/ 	.word	0x00000050
        /*07b4*/ 	.short	0x010a
        /*07b6*/ 	.byte	0xff
	.zero		1


	//   ....[106]....
        /*07b8*/ 	.word	0x00008d90
        /*07bc*/ 	.word	0x00000000
        /*07c0*/ 	.word	0x00000000
        /*07c4*/ 	.short	0x0101
        /*07c6*/ 	.byte	0xff
	.zero		1


	//   ....[107]....
        /*07c8*/ 	.word	0x0000a150
        /*07cc*/ 	.word	0x00000000
        /*07d0*/ 	.word	0x00000050
        /*07d4*/ 	.short	0x010a
        /*07d6*/ 	.byte	0xff
	.zero		1


	//   ....[108]....
        /*07d8*/ 	.word	0x0000a220
        /*07dc*/ 	.word	0x00000000
        /*07e0*/ 	.word	0x00000050
        /*07e4*/ 	.short	0x010a
        /*07e6*/ 	.byte	0xff
	.zero		1


	//   ....[109]....
        /*07e8*/ 	.word	0x0000a360
        /*07ec*/ 	.word	0x00000000
        /*07f0*/ 	.word	0x00000000
        /*07f4*/ 	.short	0x0101
        /*07f6*/ 	.byte	0xff
	.zero		1


	//   ....[110]....
        /*07f8*/ 	.word	0x0000a660
        /*07fc*/ 	.word	0x000000ab
        /*0800*/ 	.word	0x00000000
        /*0804*/ 	.short	0x0101
        /*0806*/ 	.byte	0xff
	.zero		1


	//   ....[111]....
        /*0808*/ 	.word	0x0000b8d0
        /*080c*/ 	.word	0x00000003
        /*0810*/ 	.word	0x000000f0
        /*0814*/ 	.short	0x010a
        /*0816*/ 	.byte	0xff
	.zero		1


	//   ....[112]....
        /*0818*/ 	.word	0x0000b930
        /*081c*/ 	.word	0x00000002
        /*0820*/ 	.word	0x00000028
        /*0824*/ 	.short	0x010a
        /*0826*/ 	.byte	0xff
	.zero		1


	//   ....[113]....
        /*0828*/ 	.word	0x0000b990
        /*082c*/ 	.word	0x00000002
        /*0830*/ 	.word	0x00000028
        /*0834*/ 	.short	0x010a
        /*0836*/ 	.byte	0xff
	.zero		1


	//   ....[114]....
        /*0838*/ 	.word	0x0000b9e0
        /*083c*/ 	.word	0x00000002
        /*0840*/ 	.word	0x000000a0
        /*0844*/ 	.short	0x010a
        /*0846*/ 	.byte	0xff
	.zero		1


	//   ....[115]....
        /*0848*/ 	.word	0x0000ba40
        /*084c*/ 	.word	0x00000000
        /*0850*/ 	.word	0x00000000
        /*0854*/ 	.short	0x010a
        /*0856*/ 	.byte	0xff
	.zero		1


	//   ....[116]....
        /*0858*/ 	.word	0x0000baa0
        /*085c*/ 	.word	0x00000000
        /*0860*/ 	.word	0x00000000
        /*0864*/ 	.short	0x010a
        /*0866*/ 	.byte	0xff
	.zero		1


	//   ....[117]....
        /*0868*/ 	.word	0x0000bb00
        /*086c*/ 	.word	0x00000000
        /*0870*/ 	.word	0x00000000
        /*0874*/ 	.short	0x010a
        /*0876*/ 	.byte	0xff
	.zero		1


	//   ....[118]....
        /*0878*/ 	.word	0x0000bb60
        /*087c*/ 	.word	0x00000000
        /*0880*/ 	.word	0x00000000
        /*0884*/ 	.short	0x010a
        /*0886*/ 	.byte	0xff
	.zero		1


	//   ....[119]....
        /*0888*/ 	.word	0x0000bbb0
        /*088c*/ 	.word	0x00000000
        /*0890*/ 	.word	0x000000e0
        /*0894*/ 	.short	0x010a
        /*0896*/ 	.byte	0xff
	.zero		1


	//   ....[120]....
        /*0898*/ 	.word	0x0000bc10
        /*089c*/ 	.word	0x00000000
        /*08a0*/ 	.word	0x000000b0
        /*08a4*/ 	.short	0x010a
        /*08a6*/ 	.byte	0xff
	.zero		1


	//   ....[121]....
        /*08a8*/ 	.word	0x0000bc60
        /*08ac*/ 	.word	0x00000000
        /*08b0*/ 	.word	0x000000a0
        /*08b4*/ 	.short	0x010a
        /*08b6*/ 	.byte	0xff
	.zero		1


	//   ....[122]....
        /*08b8*/ 	.word	0x0000bcc0
        /*08bc*/ 	.word	0x00000000
        /*08c0*/ 	.word	0x000000b0
        /*08c4*/ 	.short	0x010a
        /*08c6*/ 	.byte	0xff
	.zero		1


	//   ....[123]....
        /*08c8*/ 	.word	0x0000bd20
        /*08cc*/ 	.word	0x00000004
        /*08d0*/ 	.word	0x00000008
        /*08d4*/ 	.short	0x010a
        /*08d6*/ 	.byte	0xff
	.zero		1


	//   ....[124]....
        /*08d8*/ 	.word	0x0000be00
        /*08dc*/ 	.word	0x00000002
        /*08e0*/ 	.word	0x00000008
        /*08e4*/ 	.short	0x010a
        /*08e6*/ 	.byte	0xff
	.zero		1


	//   ....[125]....
        /*08e8*/ 	.word	0x0000be50
        /*08ec*/ 	.word	0x00000000
        /*08f0*/ 	.word	0x000000a0
        /*08f4*/ 	.short	0x010a
        /*08f6*/ 	.byte	0xff
	.zero		1


	//   ....[126]....
        /*08f8*/ 	.word	0x0000beb0
        /*08fc*/ 	.word	0x00000000
        /*0900*/ 	.word	0x000000d0
        /*0904*/ 	.short	0x010a
        /*0906*/ 	.byte	0xff
	.zero		1


	//   ....[127]....
        /*0908*/ 	.word	0x0000bf10
        /*090c*/ 	.word	0x00000000
        /*0910*/ 	.word	0x00000000
        /*0914*/ 	.short	0x010a
        /*0916*/ 	.byte	0xff
	.zero		1


	//   ....[128]....
        /*0918*/ 	.word	0x0000bf70
        /*091c*/ 	.word	0x00000000
        /*0920*/ 	.word	0x00000000
        /*0924*/ 	.short	0x010a
        /*0926*/ 	.byte	0xff
	.zero		1


	//   ....[129]....
        /*0928*/ 	.word	0x0000bfd0
        /*092c*/ 	.word	0x00000000
        /*0930*/ 	.word	0x00000100
        /*0934*/ 	.short	0x010a
        /*0936*/ 	.byte	0xff
	.zero		1


	//   ....[130]....
        /*0938*/ 	.word	0x0000c020
        /*093c*/ 	.word	0x00000000
        /*0940*/ 	.word	0x000000a0
        /*0944*/ 	.short	0x010a
        /*0946*/ 	.byte	0xff
	.zero		1


	//   ....[131]....
        /*0948*/ 	.word	0x0000c080
        /*094c*/ 	.word	0x00000000
        /*0950*/ 	.word	0x00000098
        /*0954*/ 	.short	0x010a
        /*0956*/ 	.byte	0xff
	.zero		1


	//   ....[132]....
        /*0958*/ 	.word	0x0000c0e0
        /*095c*/ 	.word	0x00000003
        /*0960*/ 	.word	0x00000070
        /*0964*/ 	.short	0x010a
        /*0966*/ 	.byte	0xff
	.zero		1


	//   ....[133]....
        /*0968*/ 	.word	0x0000c140
        /*096c*/ 	.word	0x00000003
        /*0970*/ 	.word	0x00000078
        /*0974*/ 	.short	0x010a
        /*0976*/ 	.byte	0xff
	.zero		1


	//   ....[134]....
        /*0978*/ 	.word	0x0000c1a0
        /*097c*/ 	.word	0x00000003
        /*0980*/ 	.word	0x00000080
        /*0984*/ 	.short	0x010a
        /*0986*/ 	.byte	0xff
	.zero		1


	//   ....[135]....
        /*0988*/ 	.word	0x0000c200
        /*098c*/ 	.word	0x00000003
        /*0990*/ 	.word	0x00000088
        /*0994*/ 	.short	0x010a
        /*0996*/ 	.byte	0xff
	.zero		1


	//   ....[136]....
        /*0998*/ 	.word	0x0000c260
        /*099c*/ 	.word	0x00000000
        /*09a0*/ 	.word	0x00000070
        /*09a4*/ 	.short	0x010a
        /*09a6*/ 	.byte	0xff
	.zero		1


	//   ....[137]....
        /*09a8*/ 	.word	0x0000c2c0
        /*09ac*/ 	.word	0x00000000
        /*09b0*/ 	.word	0x00000078
        /*09b4*/ 	.short	0x010a
        /*09b6*/ 	.byte	0xff
	.zero		1


	//   ....[138]....
        /*09b8*/ 	.word	0x0000c320
        /*09bc*/ 	.word	0x00000000
        /*09c0*/ 	.word	0x00000080
        /*09c4*/ 	.short	0x010a
        /*09c6*/ 	.byte	0xff
	.zero		1


	//   ....[139]....
        /*09c8*/ 	.word	0x0000c370
        /*09cc*/ 	.word	0x00000000
        /*09d0*/ 	.word	0x000000a0
        /*09d4*/ 	.short	0x010a
        /*09d6*/ 	.byte	0xff
	.zero		1


	//   ....[140]....
        /*09d8*/ 	.word	0x0000c3c0
        /*09dc*/ 	.word	0x00000003
        /*09e0*/ 	.word	0x00000050
        /*09e4*/ 	.short	0x010a
        /*09e6*/ 	.byte	0xff
	.zero		1


	//   ....[141]....
        /*09e8*/ 	.word	0x0000c410
        /*09ec*/ 	.word	0x000000ab
        /*09f0*/ 	.word	0x000000c0
        /*09f4*/ 	.short	0x010a
        /*09f6*/ 	.byte	0xff
	.zero		1


	//   ....[142]....
        /*09f8*/ 	.word	0x0000c460
        /*09fc*/ 	.word	0x00000075
        /*0a00*/ 	.word	0x00000050
        /*0a04*/ 	.short	0x010a
        /*0a06*/ 	.byte	0xff
	.zero		1


	//   ....[143]....
        /*0a08*/ 	.word	0x0000c4b0
        /*0a0c*/ 	.word	0x00000000
        /*0a10*/ 	.word	0x00000050
        /*0a14*/ 	.short	0x010a
        /*0a16*/ 	.byte	0xff
	.zero		1


	//   ....[144]....
        /*0a18*/ 	.word	0x0000c500
        /*0a1c*/ 	.word	0x00000000
        /*0a20*/ 	.word	0x00000050
        /*0a24*/ 	.short	0x010a
        /*0a26*/ 	.byte	0xff
	.zero		1


	//----- nvinfo : EIATTR_NUM_MBARRIERS
	.align		4
.L_48:
        /*0a28*/ 	.byte	0x03, 0x38
        /*0a2a*/ 	.short	0x0021


	//----- nvinfo : EIATTR_EXIT_INSTR_OFFSETS
	.align		4
        /*0a2c*/ 	.byte	0x04, 0x1c
        /*0a2e*/ 	.short	(.L_50 - .L_49)


	//   ....[0]....
.L_49:
        /*0a30*/ 	.word	0x00002870


	//   ....[1]....
        /*0a34*/ 	.word	0x00002d70


	//   ....[2]....
        /*0a38*/ 	.word	0x00002dd0


	//   ....[3]....
        /*0a3c*/ 	.word	0x00004030


	//   ....[4]....
        /*0a40*/ 	.word	0x00005090


	//   ....[5]....
        /*0a44*/ 	.word	0x000050d0


	//   ....[6]....
        /*0a48*/ 	.word	0x0000b8c0


	//----- nvinfo : EIATTR_MAX_THREADS
	.align		4
.L_50:
        /*0a4c*/ 	.byte	0x04, 0x05
        /*0a4e*/ 	.short	(.L_52 - .L_51)
.L_51:
        /*0a50*/ 	.word	0x00000100
        /*0a54*/ 	.word	0x00000001
        /*0a58*/ 	.word	0x00000001


	//----- nvinfo : EIATTR_CRS_STACK_SIZE
	.align		4
.L_52:
        /*0a5c*/ 	.byte	0x04, 0x1e
        /*0a5e*/ 	.short	(.L_54 - .L_53)
.L_53:
        /*0a60*/ 	.word	0x00000000


	//----- nvinfo : EIATTR_CBANK_PARAM_SIZE
	.align		4
.L_54:
        /*0a64*/ 	.byte	0x03, 0x19
        /*0a66*/ 	.short	0x0800


	//----- nvinfo : EIATTR_PARAM_CBANK
	.align		4
        /*0a68*/ 	.byte	0x04, 0x0a
        /*0a6a*/ 	.short	(.L_56 - .L_55)
	.align		4
.L_55:
        /*0a6c*/ 	.word	index@(.nv.constant0._ZN7cutlass13device_kernelINS_4gemm6kernel13GemmUniversalIN4cute5tupleIJiiiiEEENS1_10collective13CollectiveMmaINS1_35MainloopSm100TmaUmmaWarpSpecializedILi5ELi2ELi2ENS5_IJNS4_1CILi2EEENSA_ILi1EEESC_EEEEENS5_IJNSA_ILi256EEESF_NSA_ILi128EEEEEEaNS5_IJlSC_lEEEaSI_NS4_8TiledMMAINS4_8MMA_AtomIJNS4_21SM100_MMA_S8_2x1SM_SSIaaiLi256ELi256ELNS4_4UMMA5MajorE0ELSN_0ELNSM_8SaturateE0EEEEEENS4_6LayoutINS5_IJSC_SC_SC_EEENS5_IJNSA_ILi0EEEST_ST_EEEEENS5_IJNS4_10UnderscoreESW_SW_EEEEENS4_18SM100_TMA_2SM_LOADENS4_14ComposedLayoutINS4_7SwizzleILi3ELi4ELi3EEENS4_18smem_ptr_flag_bitsILi8EEENSR_INS5_IJNSA_ILi8EEESG_EEENS5_IJSG_SC_EEEEEEEvNS4_8identityESZ_S19_vS1A_EENS_8epilogue10collective18CollectiveEpilogueINS1C_23Sm100TmaWarpSpecializedILi4ELi2ELi64ELb0ELb0EEEJNS5_IJSG_SF_SG_EEENS5_IJNSR_ISG_SC_EENSR_INSA_ILi64EEESC_EEEEEaSI_aSI_NS1C_6fusion15FusionCallbacksIS1G_NS1M_17LinearCombinationIaiaiLNS_15FloatRoundStyleE2EEES1H_S1L_JEEENS4_5SM1004TMEM4LOAD26SM100_TMEM_LOAD_32dp32b64xENS4_13SM90_TMA_LOADENS10_INS11_ILi2ELi4ELi3EEES14_NSR_INS5_IJS15_S1J_EEENS5_IJS1J_SC_EEEEEEENS4_39AutoVectorizingCopyWithAssumedAlignmentILi128EEENS4_14SM90_TMA_STOREES21_S23_S23_EEEvvEEEEvNT_6ParamsE)
        /*0a70*/ 	.short	0x0380
        /*0a72*/ 	.short	0x0800


	//----- nvinfo : EIATTR_SW_WAR
	.align		4
.L_56:
        /*0a74*/ 	.byte	0x04, 0x36
        /*0a76*/ 	.short	(.L_58 - .L_57)
.L_57:
        /*0a78*/ 	.word	0x00000008
.L_58:


//--------------------- .nv.callgraph             --------------------------
	.section	.nv.callgraph,"",@"SHT_CUDA_CALLGRAPH"
	.align	4
	.sectionentsize	8
	.align		4
        /*0000*/ 	.word	0x00000000
	.align		4
        /*0004*/ 	.word	0xffffffff
	.align		4
        /*0008*/ 	.word	index@(_ZN7cutlass13device_kernelINS_4gemm6kernel13GemmUniversalIN4cute5tupleIJiiiiEEENS1_10collective13CollectiveMmaINS1_35MainloopSm100TmaUmmaWarpSpecializedILi5ELi2ELi2ENS5_IJNS4_1CILi2EEENSA_ILi1EEESC_EEEEENS5_IJNSA_ILi256EEESF_NSA_ILi128EEEEEEaNS5_IJlSC_lEEEaSI_NS4_8TiledMMAINS4_8MMA_AtomIJNS4_21SM100_MMA_S8_2x1SM_SSIaaiLi256ELi256ELNS4_4UMMA5MajorE0ELSN_0ELNSM_8SaturateE0EEEEEENS4_6LayoutINS5_IJSC_SC_SC_EEENS5_IJNSA_ILi0EEEST_ST_EEEEENS5_IJNS4_10UnderscoreESW_SW_EEEEENS4_18SM100_TMA_2SM_LOADENS4_14ComposedLayoutINS4_7SwizzleILi3ELi4ELi3EEENS4_18smem_ptr_flag_bitsILi8EEENSR_INS5_IJNSA_ILi8EEESG_EEENS5_IJSG_SC_EEEEEEEvNS4_8identityESZ_S19_vS1A_EENS_8epilogue10collective18CollectiveEpilogueINS1C_23Sm100TmaWarpSpecializedILi4ELi2ELi64ELb0ELb0EEEJNS5_IJSG_SF_SG_EEENS5_IJNSR_ISG_SC_EENSR_INSA_ILi64EEESC_EEEEEaSI_aSI_NS1C_6fusion15FusionCallbacksIS1G_NS1M_17LinearCombinationIaiaiLNS_15FloatRoundStyleE2EEES1H_S1L_JEEENS4_5SM1004TMEM4LOAD26SM100_TMEM_LOAD_32dp32b64xENS4_13SM90_TMA_LOADENS10_INS11_ILi2ELi4ELi3EEES14_NSR_INS5_IJS15_S1J_EEENS5_IJS1J_SC_EEEEEEENS4_39AutoVectorizingCopyWithAssumedAlignmentILi128EEENS4_14SM90_TMA_STOREES21_S23_S23_EEEvvEEEEvNT_6ParamsE)
	.align		4
        /*000c*/ 	.word	index@(__assertfail)
	.align		4
        /*0010*/ 	.word	0x00000000
	.align		4
        /*0014*/ 	.word	0xfffffffe
	.align		4
        /*0018*/ 	.word	0x00000000
	.align		4
        /*001c*/ 	.word	0xfffffffd
	.align		4
        /*0020*/ 	.word	0x00000000
	.align		4
        /*0024*/ 	.word	0xfffffffc


//--------------------- .nv.constant4             --------------------------
	.section	.nv.constant4,"a",@progbits
	.align	8
	.align		8
.nv.constant4:
        /*0000*/ 	.dword	__assertfail
	.align		8
        /*0008*/ 	.dword	__unnamed_1
	.align		8
        /*0010*/ 	.dword	__unnamed_2
	.align		8
        /*0018*/ 	.dword	__unnamed_3
	.align		8
        /*0020*/ 	.dword	_ZN40_INTERNAL_82298200_4_k_cu_34a8b856_110174cuda3std3__45__cpo5beginE
	.align		8
        /*0028*/ 	.dword	_ZN40_INTERNAL_82298200_4_k_cu_34a8b856_110174cuda3std3__45__cpo3endE
	.align		8
        /*0030*/ 	.dword	_ZN40_INTERNAL_82298200_4_k_cu_34a8b856_110174cuda3std3__45__cpo6cbeginE
	.align		8
        /*0038*/ 	.dword	_ZN40_INTERNAL_82298200_4_k_cu_34a8b856_110174cuda3std3__45__cpo4cendE
	.align		8
        /*0040*/ 	.dword	_ZN40_INTERNAL_82298200_4_k_cu_34a8b856_110174cuda3std3__442_GLOBAL__N__82298200_4_k_cu_34a8b856_110176ignoreE
	.align		8
        /*0048*/ 	.dword	_ZN40_INTERNAL_82298200_4_k_cu_34a8b856_110174cuda3std3__419piecewise_constructE
	.align		8
        /*0050*/ 	.dword	_ZN40_INTERNAL_82298200_4_k_cu_34a8b856_110174cuda3std3__48in_placeE
	.align		8
        /*0058*/ 	.dword	_ZN40_INTERNAL_82298200_4_k_cu_34a8b856_110174cuda3std6ranges3__45__cpo4swapE
	.align		8
        /*0060*/ 	.dword	_ZN40_INTERNAL_82298200_4_k_cu_34a8b856_110174cuda3std6ranges3__45__cpo9iter_moveE
	.align		8
        /*0068*/ 	.dword	_ZN40_INTERNAL_82298200_4_k_cu_34a8b856_110174cute7productE
	.align		8
        /*0070*/ 	.dword	_ZN40_INTERNAL_82298200_4_k_cu_34a8b856_110174cute1_E
	.align		8
        /*0078*/ 	.dword	$str$25
	.align		8
        /*0080*/ 	.dword	$str$26
	.align		8
        /*0088*/ 	.dword	$str$27
	.align		8
        /*0090*/ 	.dword	$str$28


//--------------------- .text._ZN7cutlass13device_kernelINS_4gemm6kernel13GemmUniversalIN4cute5tupleIJiiiiEEENS1_10collective13CollectiveMmaINS1_35MainloopSm100TmaUmmaWarpSpecializedILi5ELi2ELi2ENS5_IJNS4_1CILi2EEENSA_ILi1EEESC_EEEEENS5_IJNSA_ILi256EEESF_NSA_ILi128EEEEEEaNS5_IJlSC_lEEEaSI_NS4_8TiledMMAINS4_8MMA_AtomIJNS4_21SM100_MMA_S8_2x1SM_SSIaaiLi256ELi256ELNS4_4UMMA5MajorE0ELSN_0ELNSM_8SaturateE0EEEEEENS4_6LayoutINS5_IJSC_SC_SC_EEENS5_IJNSA_ILi0EEEST_ST_EEEEENS5_IJNS4_10UnderscoreESW_SW_EEEEENS4_18SM100_TMA_2SM_LOADENS4_14ComposedLayoutINS4_7SwizzleILi3ELi4ELi3EEENS4_18smem_ptr_flag_bitsILi8EEENSR_INS5_IJNSA_ILi8EEESG_EEENS5_IJSG_SC_EEEEEEEvNS4_8identityESZ_S19_vS1A_EENS_8epilogue10collective18CollectiveEpilogueINS1C_23Sm100TmaWarpSpecializedILi4ELi2ELi64ELb0ELb0EEEJNS5_IJSG_SF_SG_EEENS5_IJNSR_ISG_SC_EENSR_INSA_ILi64EEESC_EEEEEaSI_aSI_NS1C_6fusion15FusionCallbacksIS1G_NS1M_17LinearCombinationIaiaiLNS_15FloatRoundStyleE2EEES1H_S1L_JEEENS4_5SM1004TMEM4LOAD26SM100_TMEM_LOAD_32dp32b64xENS4_13SM90_TMA_LOADENS10_INS11_ILi2ELi4ELi3EEES14_NSR_INS5_IJS15_S1J_EEENS5_IJS1J_SC_EEEEEEENS4_39AutoVectorizingCopyWithAssumedAlignmentILi128EEENS4_14SM90_TMA_STOREES21_S23_S23_EEEvvEEEEvNT_6ParamsE --------------------------
	.section	.text._ZN7cutlass13device_kernelINS_4gemm6kernel13GemmUniversalIN4cute5tupleIJiiiiEEENS1_10collective13CollectiveMmaINS1_35MainloopSm100TmaUmmaWarpSpecializedILi5ELi2ELi2ENS5_IJNS4_1CILi2EEENSA_ILi1EEESC_EEEEENS5_IJNSA_ILi256EEESF_NSA_ILi128EEEEEEaNS5_IJlSC_lEEEaSI_NS4_8TiledMMAINS4_8MMA_AtomIJNS4_21SM100_MMA_S8_2x1SM_SSIaaiLi256ELi256ELNS4_4UMMA5MajorE0ELSN_0ELNSM_8SaturateE0EEEEEENS4_6LayoutINS5_IJSC_SC_SC_EEENS5_IJNSA_ILi0EEEST_ST_EEEEENS5_IJNS4_10UnderscoreESW_SW_EEEEENS4_18SM100_TMA_2SM_LOADENS4_14ComposedLayoutINS4_7SwizzleILi3ELi4ELi3EEENS4_18smem_ptr_flag_bitsILi8EEENSR_INS5_IJNSA_ILi8EEESG_EEENS5_IJSG_SC_EEEEEEEvNS4_8identityESZ_S19_vS1A_EENS_8epilogue10collective18CollectiveEpilogueINS1C_23Sm100TmaWarpSpecializedILi4ELi2ELi64ELb0ELb0EEEJNS5_IJSG_SF_SG_EEENS5_IJNSR_ISG_SC_EENSR_INSA_ILi64EEESC_EEEEEaSI_aSI_NS1C_6fusion15FusionCallbacksIS1G_NS1M_17LinearCombinationIaiaiLNS_15FloatRoundStyleE2EEES1H_S1L_JEEENS4_5SM1004TMEM4LOAD26SM100_TMEM_LOAD_32dp32b64xENS4_13SM90_TMA_LOADENS10_INS11_ILi2ELi4ELi3EEES14_NSR_INS5_IJS15_S1J_EEENS5_IJS1J_SC_EEEEEEENS4_39AutoVectorizingCopyWithAssumedAlignmentILi128EEENS4_14SM90_TMA_STOREES21_S23_S23_EEEvvEEEEvNT_6ParamsE,"ax",@progbits
	.align	128
.text._ZN7cutlass13device_kernelINS_4gemm6kernel13GemmUniversalIN4cute5tupleIJiiiiEEENS1_10collective13CollectiveMmaINS1_35MainloopSm100TmaUmmaWarpSpecializedILi5ELi2ELi2ENS5_IJNS4_1CILi2EEENSA_ILi1EEESC_EEEEENS5_IJNSA_ILi256EEESF_NSA_ILi128EEEEEEaNS5_IJlSC_lEEEaSI_NS4_8TiledMMAINS4_8MMA_AtomIJNS4_21SM100_MMA_S8_2x1SM_SSIaaiLi256ELi256ELNS4_4UMMA5MajorE0ELSN_0ELNSM_8SaturateE0EEEEEENS4_6LayoutINS5_IJSC_SC_SC_EEENS5_IJNSA_ILi0EEEST_ST_EEEEENS5_IJNS4_10UnderscoreESW_SW_EEEEENS4_18SM100_TMA_2SM_LOADENS4_14ComposedLayoutINS4_7SwizzleILi3ELi4ELi3EEENS4_18smem_ptr_flag_bitsILi8EEENSR_INS5_IJNSA_ILi8EEESG_EEENS5_IJSG_SC_EEEEEEEvNS4_8identityESZ_S19_vS1A_EENS_8epilogue10collective18CollectiveEpilogueINS1C_23Sm100TmaWarpSpecializedILi4ELi2ELi64ELb0ELb0EEEJNS5_IJSG_SF_SG_EEENS5_IJNSR_ISG_SC_EENSR_INSA_ILi64EEESC_EEEEEaSI_aSI_NS1C_6fusion15FusionCallbacksIS1G_NS1M_17LinearCombinationIaiaiLNS_15FloatRoundStyleE2EEES1H_S1L_JEEENS4_5SM1004TMEM4LOAD26SM100_TMEM_LOAD_32dp32b64xENS4_13SM90_TMA_LOADENS10_INS11_ILi2ELi4ELi3EEES14_NSR_INS5_IJS15_S1J_EEENS5_IJS1J_SC_EEEEEEENS4_39AutoVectorizingCopyWithAssumedAlignmentILi128EEENS4_14SM90_TMA_STOREES21_S23_S23_EEEvvEEEEvNT_6ParamsE:
        .type           _ZN7cutlass13device_kernelINS_4gemm6kernel13GemmUniversalIN4cute5tupleIJiiiiEEENS1_10collective13CollectiveMmaINS1_35MainloopSm100TmaUmmaWarpSpecializedILi5ELi2ELi2ENS5_IJNS4_1CILi2EEENSA_ILi1EEESC_EEEEENS5_IJNSA_ILi256EEESF_NSA_ILi128EEEEEEaNS5_IJlSC_lEEEaSI_NS4_8TiledMMAINS4_8MMA_AtomIJNS4_21SM100_MMA_S8_2x1SM_SSIaaiLi256ELi256ELNS4_4UMMA5MajorE0ELSN_0ELNSM_8SaturateE0EEEEEENS4_6LayoutINS5_IJSC_SC_SC_EEENS5_IJNSA_ILi0EEEST_ST_EEEEENS5_IJNS4_10UnderscoreESW_SW_EEEEENS4_18SM100_TMA_2SM_LOADENS4_14ComposedLayoutINS4_7SwizzleILi3ELi4ELi3EEENS4_18smem_ptr_flag_bitsILi8EEENSR_INS5_IJNSA_ILi8EEESG_EEENS5_IJSG_SC_EEEEEEEvNS4_8identityESZ_S19_vS1A_EENS_8epilogue10collective18CollectiveEpilogueINS1C_23Sm100TmaWarpSpecializedILi4ELi2ELi64ELb0ELb0EEEJNS5_IJSG_SF_SG_EEENS5_IJNSR_ISG_SC_EENSR_INSA_ILi64EEESC_EEEEEaSI_aSI_NS1C_6fusion15FusionCallbacksIS1G_NS1M_17LinearCombinationIaiaiLNS_15FloatRoundStyleE2EEES1H_S1L_JEEENS4_5SM1004TMEM4LOAD26SM100_TMEM_LOAD_32dp32b64xENS4_13SM90_TMA_LOADENS10_INS11_ILi2ELi4ELi3EEES14_NSR_INS5_IJS15_S1J_EEENS5_IJS1J_SC_EEEEEEENS4_39AutoVectorizingCopyWithAssumedAlignmentILi128EEENS4_14SM90_TMA_STOREES21_S23_S23_EEEvvEEEEvNT_6ParamsE,@function
        .size           _ZN7cutlass13device_kernelINS_4gemm6kernel13GemmUniversalIN4cute5tupleIJiiiiEEENS1_10collective13CollectiveMmaINS1_35MainloopSm100TmaUmmaWarpSpecializedILi5ELi2ELi2ENS5_IJNS4_1CILi2EEENSA_ILi1EEESC_EEEEENS5_IJNSA_ILi256EEESF_NSA_ILi128EEEEEEaNS5_IJlSC_lEEEaSI_NS4_8TiledMMAINS4_8MMA_AtomIJNS4_21SM100_MMA_S8_2x1SM_SSIaaiLi256ELi256ELNS4_4UMMA5MajorE0ELSN_0ELNSM_8SaturateE0EEEEEENS4_6LayoutINS5_IJSC_SC_SC_EEENS5_IJNSA_ILi0EEEST_ST_EEEEENS5_IJNS4_10UnderscoreESW_SW_EEEEENS4_18SM100_TMA_2SM_LOADENS4_14ComposedLayoutINS4_7SwizzleILi3ELi4ELi3EEENS4_18smem_ptr_flag_bitsILi8EEENSR_INS5_IJNSA_ILi8EEESG_EEENS5_IJSG_SC_EEEEEEEvNS4_8identityESZ_S19_vS1A_EENS_8epilogue10collective18CollectiveEpilogueINS1C_23Sm100TmaWarpSpecializedILi4ELi2ELi64ELb0ELb0EEEJNS5_IJSG_SF_SG_EEENS5_IJNSR_ISG_SC_EENSR_INSA_ILi64EEESC_EEEEEaSI_aSI_NS1C_6fusion15FusionCallbacksIS1G_NS1M_17LinearCombinationIaiaiLNS_15FloatRoundStyleE2EEES1H_S1L_JEEENS4_5SM1004TMEM4LOAD26SM100_TMEM_LOAD_32dp32b64xENS4_13SM90_TMA_LOADENS10_INS11_ILi2ELi4ELi3EEES14_NSR_INS5_IJS15_S1J_EEENS5_IJS1J_SC_EEEEEEENS4_39AutoVectorizingCopyWithAssumedAlignmentILi128EEENS4_14SM90_TMA_STOREES21_S23_S23_EEEvvEEEEvNT_6ParamsE,(.L_x_188 - _ZN7cutlass13device_kernelINS_4gemm6kernel13GemmUniversalIN4cute5tupleIJiiiiEEENS1_10collective13CollectiveMmaINS1_35MainloopSm100TmaUmmaWarpSpecializedILi5ELi2ELi2ENS5_IJNS4_1CILi2EEENSA_ILi1EEESC_EEEEENS5_IJNSA_ILi256EEESF_NSA_ILi128EEEEEEaNS5_IJlSC_lEEEaSI_NS4_8TiledMMAINS4_8MMA_AtomIJNS4_21SM100_MMA_S8_2x1SM_SSIaaiLi256ELi256ELNS4_4UMMA5MajorE0ELSN_0ELNSM_8SaturateE0EEEEEENS4_6LayoutINS5_IJSC_SC_SC_EEENS5_IJNSA_ILi0EEEST_ST_EEEEENS5_IJNS4_10UnderscoreESW_SW_EEEEENS4_18SM100_TMA_2SM_LOADENS4_14ComposedLayoutINS4_7SwizzleILi3ELi4ELi3EEENS4_18smem_ptr_flag_bitsILi8EEENSR_INS5_IJNSA_ILi8EEESG_EEENS5_IJSG_SC_EEEEEEEvNS4_8identityESZ_S19_vS1A_EENS_8epilogue10collective18CollectiveEpilogueINS1C_23Sm100TmaWarpSpecializedILi4ELi2ELi64ELb0ELb0EEEJNS5_IJSG_SF_SG_EEENS5_IJNSR_ISG_SC_EENSR_INSA_ILi64EEESC_EEEEEaSI_aSI_NS1C_6fusion15FusionCallbacksIS1G_NS1M_17LinearCombinationIaiaiLNS_15FloatRoundStyleE2EEES1H_S1L_JEEENS4_5SM1004TMEM4LOAD26SM100_TMEM_LOAD_32dp32b64xENS4_13SM90_TMA_LOADENS10_INS11_ILi2ELi4ELi3EEES14_NSR_INS5_IJS15_S1J_EEENS5_IJS1J_SC_EEEEEEENS4_39AutoVectorizingCopyWithAssumedAlignmentILi128EEENS4_14SM90_TMA_STOREES21_S23_S23_EEEvvEEEEvNT_6ParamsE)
        .other          _ZN7cutlass13device_kernelINS_4gemm6kernel13GemmUniversalIN4cute5tupleIJiiiiEEENS1_10collective13CollectiveMmaINS1_35MainloopSm100TmaUmmaWarpSpecializedILi5ELi2ELi2ENS5_IJNS4_1CILi2EEENSA_ILi1EEESC_EEEEENS5_IJNSA_ILi256EEESF_NSA_ILi128EEEEEEaNS5_IJlSC_lEEEaSI_NS4_8TiledMMAINS4_8MMA_AtomIJNS4_21SM100_MMA_S8_2x1SM_SSIaaiLi256ELi256ELNS4_4UMMA5MajorE0ELSN_0ELNSM_8SaturateE0EEEEEENS4_6LayoutINS5_IJSC_SC_SC_EEENS5_IJNSA_ILi0EEEST_ST_EEEEENS5_IJNS4_10UnderscoreESW_SW_EEEEENS4_18SM100_TMA_2SM_LOADENS4_14ComposedLayoutINS4_7SwizzleILi3ELi4ELi3EEENS4_18smem_ptr_flag_bitsILi8EEENSR_INS5_IJNSA_ILi8EEESG_EEENS5_IJSG_SC_EEEEEEEvNS4_8identityESZ_S19_vS1A_EENS_8epilogue10collective18CollectiveEpilogueINS1C_23Sm100TmaWarpSpecializedILi4ELi2ELi64ELb0ELb0EEEJNS5_IJSG_SF_SG_EEENS5_IJNSR_ISG_SC_EENSR_INSA_ILi64EEESC_EEEEEaSI_aSI_NS1C_6fusion15FusionCallbacksIS1G_NS1M_17LinearCombinationIaiaiLNS_15FloatRoundStyleE2EEES1H_S1L_JEEENS4_5SM1004TMEM4LOAD26SM100_TMEM_LOAD_32dp32b64xENS4_13SM90_TMA_LOADENS10_INS11_ILi2ELi4ELi3EEES14_NSR_INS5_IJS15_S1J_EEENS5_IJS1J_SC_EEEEEEENS4_39AutoVectorizingCopyWithAssumedAlignmentILi128EEENS4_14SM90_TMA_STOREES21_S23_S23_EEEvvEEEEvNT_6ParamsE,@"STO_CUDA_ENTRY STV_DEFAULT"
_ZN7cutlass13device_kernelINS_4gemm6kernel13GemmUniversalIN4cute5tupleIJiiiiEEENS1_10collective13CollectiveMmaINS1_35MainloopSm100TmaUmmaWarpSpecializedILi5ELi2ELi2ENS5_IJNS4_1CILi2EEENSA_ILi1EEESC_EEEEENS5_IJNSA_ILi256EEESF_NSA_ILi128EEEEEEaNS5_IJlSC_lEEEaSI_NS4_8TiledMMAINS4_8MMA_AtomIJNS4_21SM100_MMA_S8_2x1SM_SSIaaiLi256ELi256ELNS4_4UMMA5MajorE0ELSN_0ELNSM_8SaturateE0EEEEEENS4_6LayoutINS5_IJSC_SC_SC_EEENS5_IJNSA_ILi0EEEST_ST_EEEEENS5_IJNS4_10UnderscoreESW_SW_EEEEENS4_18SM100_TMA_2SM_LOADENS4_14ComposedLayoutINS4_7SwizzleILi3ELi4ELi3EEENS4_18smem_ptr_flag_bitsILi8EEENSR_INS5_IJNSA_ILi8EEESG_EEENS5_IJSG_SC_EEEEEEEvNS4_8identityESZ_S19_vS1A_EENS_8epilogue10collective18CollectiveEpilogueINS1C_23Sm100TmaWarpSpecializedILi4ELi2ELi64ELb0ELb0EEEJNS5_IJSG_SF_SG_EEENS5_IJNSR_ISG_SC_EENSR_INSA_ILi64EEESC_EEEEEaSI_aSI_NS1C_6fusion15FusionCallbacksIS1G_NS1M_17LinearCombinationIaiaiLNS_15FloatRoundStyleE2EEES1H_S1L_JEEENS4_5SM1004TMEM4LOAD26SM100_TMEM_LOAD_32dp32b64xENS4_13SM90_TMA_LOADENS10_INS11_ILi2ELi4ELi3EEES14_NSR_INS5_IJS15_S1J_EEENS5_IJS1J_SC_EEEEEEENS4_39AutoVectorizingCopyWithAssumedAlignmentILi128EEENS4_14SM90_TMA_STOREES21_S23_S23_EEEvvEEEEvNT_6ParamsE:
[----:B------:R-:W1:Y:S01]  /*0000*/  LDC R1, c[0x0][0x37c] ;  /* 0x0000df00ff017b82 */ /* 0x000e620000000800 */
[----:B------:R-:W2:Y:S01]  /*0010*/  S2R R169, SR_TID.X ;  /* 0x0000000000a97919 */ /* 0x000ea20000002100 */
[----:B------:R-:W3:Y:S06]  /*0020*/  LDCU.64 UR6, c[0x0][0x890] ;  /* 0x00011200ff0677ac */ /* 0x000eec0008000a00 */
[----:B------:R-:W4:Y:S01]  /*0030*/  S2UR UR37, SR_CgaCtaId ;  /* 0x00000000002579c3 */ /* 0x000f220000008800 */
[----:B------:R-:W-:Y:S02]  /*0040*/  PRMT R153, RZ, 0x7610, R153 ;  /* 0x00007610ff997816 */ /* 0x000fe40000000099 */
[----:B------:R-:W-:Y:S01]  /*0050*/  ELECT P1, URZ, PT ;  /* 0x0000000000ff782f */ /* 0x000fe20003820000 */
[----:B------:R-:W1:Y:S01]  /*0060*/  LDCU.64 UR46, c[0x0][0x358] ;  /* 0x00006b00ff2e77ac */ /* 0x000e620008000a00 */
[----:B---3--:R-:W-:-:S04]  /*0070*/  UISETP.NE.U32.AND UP0, UPT, UR6, URZ, UPT ;  /* 0x000000ff0600728c */ /* 0x008fc8000bf05070 */
[----:B------:R-:W-:Y:S02]  /*0080*/  UISETP.NE.AND.EX UP0, UPT, UR7, URZ, UPT, UP0 ;  /* 0x000000ff0700728c */ /* 0x000fe4000bf05300 */
[----:B----4-:R-:W-:Y:S02]  /*0090*/  ULOP3.LUT UR5, UR37, 0x1, URZ, 0xc0, !UPT ;  /* 0x0000000125057892 */ /* 0x010fe4000f8ec0ff */
[----:B------:R-:W-:Y:S01]  /*00a0*/  ULOP3.LUT UR4, UR37, 0x1, URZ, 0x3c, !UPT ;  /* 0x0000000125047892 */ /* 0x000fe2000f8e3cff */
[----:B--2---:R-:W-:-:S05]  /*00b0*/  SHF.R.U32.HI R156, RZ, 0x5, R169 ;  /* 0x00000005ff9c7819 */ /* 0x004fca00000116a9 */
[----:B------:R-:W2:Y:S02]  /*00c0*/  SHFL.IDX PT, R0, R156, RZ, 0x1f ;  /* 0x00001fff9c007589 */ /* 0x000ea400000e0000 */
[----:B--2---:R-:W-:Y:S01]  /*00d0*/  R2UR UR10, R0 ;  /* 0x00000000000a72ca */ /* 0x004fe200000e0000 */
[----:B-1----:R-:W-:-:S14]  /*00e0*/  BRA.U UP0, `(.L_x_0) ;  /* 0x00000001002c7547 */ /* 0x002fdc000b800000 */
[----:B------:R-:W1:Y:S02]  /*00f0*/  LDCU.64 UR8, c[0x0][0x888] ;  /* 0x00011100ff0877ac */ /* 0x000e640008000a00 */
[----:B-1----:R-:W-:-:S04]  /*0100*/  UISETP.NE.U32.AND UP0, UPT, UR8, URZ, UPT ;  /* 0x000000ff0800728c */ /* 0x002fc8000bf05070 */
[----:B------:R-:W-:-:S09]  /*0110*/  UISETP.NE.AND.EX UP0, UPT, UR9, URZ, UPT, UP0 ;  /* 0x000000ff0900728c */ /* 0x000fd2000bf05300 */
[----:B------:R-:W-:Y:S05]  /*0120*/  BRA.U !UP0, `(.L_x_1) ;  /* 0x0000000108107547 */ /* 0x000fea000b800000 */
[----:B------:R-:W1:Y:S02]  /*0130*/  LDC.64 R82, c[0x0][0x888] ;  /* 0x00022200ff527b82 */ /* 0x000e640000000a00 */
[----:B-1----:R1:W5:Y:S01]  /*0140*/  LDG.E R82, desc[UR46][R82.64] ;  /* 0x0000002e52527981 */ /* 0x002362000c1e1900 */
[----:B------:R-:W-:Y:S01]  /*0150*/  HFMA2 R153, -RZ, RZ, 0, 5.9604644775390625e-08 ;  /* 0x00000001ff997431 */ /* 0x000fe200000001ff */
[----:B------:R-:W-:Y:S05]  /*0160*/  BRA `(.L_x_0) ;  /* 0x00000000000c7947 */ /* 0x000fea0003800000 */
.L_x_1:
[----:B------:R-:W1:Y:S01]  /*0170*/  LDCU UR8, c[0x0][0x880] ;  /* 0x00011000ff0877ac */ /* 0x000e620008000800 */
[----:B------:R-:W-:Y:S01]  /*0180*/  HFMA2 R153, -RZ, RZ, 0, 5.9604644775390625e-08 ;  /* 0x00000001ff997431 */ /* 0x000fe200000001ff */
[----:B-1----:R-:W-:-:S07]  /*0190*/  MOV R82, UR8 ;  /* 0x0000000800527c02 */ /* 0x002fce0008000f00 */
.L_x_0:
[----:B------:R-:W2:Y:S02]  /*01a0*/  LDCU.64 UR8, c[0x0][0x8b0] ;  /* 0x00011600ff0877ac */ /* 0x000ea40008000a00 */
[----:B--2---:R-:W-:-:S04]  /*01b0*/  UISETP.NE.U32.AND UP0, UPT, UR8, URZ, UPT ;  /* 0x000000ff0800728c */ /* 0x004fc8000bf05070 */
[----:B------:R-:W-:-:S09]  /*01c0*/  UISETP.NE.AND.EX UP0, UPT, UR9, URZ, UPT, UP0 ;  /* 0x000000ff0900728c */ /* 0x000fd2000bf05300 */
[----:B------:R-:W-:Y:S05]  /*01d0*/  BRA.U UP0, `(.L_x_2) ;  /* 0x0000000100247547 */ /* 0x000fea000b800000 */
[----:B------:R-:W2:Y:S02]  /*01e0*/  LDCU.64 UR8, c[0x0][0x8a8] ;  /* 0x00011500ff0877ac */ /* 0x000ea40008000a00 */
[----:B--2---:R-:W-:-:S04]  /*01f0*/  UISETP.NE.U32.AND UP0, UPT, UR8, URZ, UPT ;  /* 0x000000ff0800728c */ /* 0x004fc8000bf05070 */
[----:B------:R-:W-:-:S09]  /*0200*/  UISETP.NE.AND.EX UP0, UPT, UR9, URZ, UPT, UP0 ;  /* 0x000000ff0900728c */ /* 0x000fd2000bf05300 */
[----:B------:R-:W-:Y:S05]  /*0210*/  BRA.U !UP0, `(.L_x_3) ;  /* 0x00000001080c7547 */ /* 0x000fea000b800000 */
[----:B------:R-:W2:Y:S02]  /*0220*/  LDC.64 R78, c[0x0][0x8a8] ;  /* 0x00022a00ff4e7b82 */ /* 0x000ea40000000a00 */
[----:B--2---:R2:W5:Y:S01]  /*0230*/  LDG.E R78, desc[UR46][R78.64] ;  /* 0x0000002e4e4e7981 */ /* 0x004562000c1e1900 */
[----:B------:R-:W-:Y:S05]  /*0240*/  BRA `(.L_x_2) ;  /* 0x0000000000087947 */ /* 0x000fea0003800000 */
.L_x_3:
[----:B------:R-:W2:Y:S02]  /*0250*/  LDCU UR8, c[0x0][0x8a0] ;  /* 0x00011400ff0877ac */ /* 0x000ea40008000800 */
[----:B--2---:R-:W-:Y:S02]  /*0260*/  MOV R78, UR8 ;  /* 0x00000008004e7c02 */ /* 0x004fe40008000f00 */
.L_x_2:
[----:B------:R-:W-:Y:S01]  /*0270*/  IMAD.U32 R0, RZ, RZ, UR10 ;  /* 0x0000000aff007e24 */ /* 0x000fe2000f8e00ff */
[----:B------:R-:W-:Y:S04]  /*0280*/  BSSY.RECONVERGENT B0, `(.L_x_4) ;  /* 0x000000c000007945 */ /* 0x000fe80003800200 */
[C---:B------:R-:W-:Y:S02]  /*0290*/  ISETP.NE.OR P2, PT, R0.reuse, 0x1, !P1 ;  /* 0x000000010000780c */ /* 0x040fe40004f45670 */
[----:B------:R-:W-:-:S11]  /*02a0*/  ISETP.NE.OR P0, PT, R0, 0x3, !P1 ;  /* 0x000000030000780c */ /* 0x000fd60004f05670 */
[----:B------:R-:W-:Y:S05]  /*02b0*/  @P2 BRA `(.L_x_5) ;  /* 0x0000000000202947 */ /* 0x000fea0003800000 */
[----:B------:R-:W3:Y:S02]  /*02c0*/  LDCU.64 UR8, c[0x0][0x348] ;  /* 0x00006900ff0877ac */ /* 0x000ee40008000a00 */
[----:B---3--:R-:W-:Y:S02]  /*02d0*/  UIADD3 UR12, UP1, UPT, UR8, 0x80, URZ ;  /* 0x00000080080c7890 */ /* 0x008fe4000ff3e0ff */
[----:B------:R-:W-:Y:S02]  /*02e0*/  UIADD3 UR8, UP0, UPT, UR8, 0x180, URZ ;  /* 0x0000018008087890 */ /* 0x000fe4000ff1e0ff */
[----:B------:R-:W-:Y:S02]  /*02f0*/  UIADD3.X UR13, UPT, UPT, URZ, UR9, URZ, UP1, !UPT ;  /* 0x00000009ff0d7290 */ /* 0x000fe40008ffe4ff */
[----:B------:R-:W-:-:S07]  /*0300*/  UIADD3.X UR9, UPT, UPT, URZ, UR9, URZ, UP0, !UPT ;  /* 0x00000009ff097290 */ /* 0x000fce00087fe4ff */
[----:B------:R3:W-:Y:S02]  /*0310*/  UTMACCTL.PF [UR12] ;  /* 0x000000000c0079b9 */ /* 0x0007e40008040000 */
[----:B------:R3:W-:Y:S02]  /*0320*/  UTMACCTL.PF [UR8] ;  /* 0x00000000080079b9 */ /* 0x0007e40008040000 */
[----:B---3--:R-:W-:Y:S01]  /*0330*/  NOP ;  /* 0x0000000000007918 */ /* 0x008fe20000000000 */
.L_x_5:
[----:B------:R-:W-:Y:S05]  /*0340*/  BSYNC.RECONVERGENT B0 ;  /* 0x0000000000007941 */ /* 0x000fea0003800200 */
.L_x_4:
[----:B------:R-:W-:Y:S04]  /*0350*/  BSSY.RECONVERGENT B0, `(.L_x_6) ;  /* 0x000000a000007945 */ /* 0x000fe80003800200 */
        /* <DEDUP_REMOVED lines=9> */
.L_x_7:
[----:B------:R-:W-:Y:S05]  /*03f0*/  BSYNC.RECONVERGENT B0 ;  /* 0x0000000000007941 */ /* 0x000fea0003800200 */
.L_x_6:
[----:B------:R-:W3:Y:S01]  /*0400*/  LDCU.64 UR8, c[0x0][0x888] ;  /* 0x00011100ff0877ac */ /* 0x000ee20008000a00 */
[----:B------:R-:W-:Y:S02]  /*0410*/  UISETP.EQ.U32.AND UP1, UPT, UR6, URZ, UPT ;  /* 0x000000ff0600728c */ /* 0x000fe4000bf22070 */
[----:B------:R-:W-:Y:S02]  /*0420*/  UPLOP3.LUT UP5, UPT, UPT, UPT, UPT, 0x80, 0x8 ;  /* 0x000000000008789c */ /* 0x000fe40003faf070 */
[----:B---3--:R-:W-:-:S04]  /*0430*/  UISETP.NE.U32.AND UP0, UPT, UR8, URZ, UPT ;  /* 0x000000ff0800728c */ /* 0x008fc8000bf05070 */
[----:B------:R-:W-:-:S04]  /*0440*/  UISETP.NE.AND.EX UP0, UPT, UR9, URZ, UPT, UP0 ;  /* 0x000000ff0900728c */ /* 0x000fc8000bf05300 */
[----:B------:R-:W-:-:S04]  /*0450*/  UISETP.EQ.OR.EX UP2, UPT, UR7, URZ, !UP0, UP1 ;  /* 0x000000ff0700728c */ /* 0x000fc8000c742710 */
[----:B------:R-:W-:-:S05]  /*0460*/  UP2UR UR50, UPR, URZ, 0x4 ;  /* 0x00000004ff327883 */ /* 0x000fca0008000000 */
[----:B------:R-:W-:Y:S07]  /*0470*/  BRA.U !UP2, `(.L_x_8) ;  /* 0x000000010a207547 */ /* 0x000fee000b800000 */
[----:B-----5:R-:W-:Y:S01]  /*0480*/  R2UR UR8, R82 ;  /* 0x00000000520872ca */ /* 0x020fe200000e0000 */
[----:B------:R-:W-:Y:S02]  /*0490*/  UISETP.NE.U32.AND UP2, UPT, UR6, URZ, UPT ;  /* 0x000000ff0600728c */ /* 0x000fe4000bf45070 */
[----:B------:R-:W-:Y:S02]  /*04a0*/  USEL UR6, URZ, 0xffffffff, UP0 ;  /* 0xffffffffff067887 */ /* 0x000fe40008000000 */
[----:B------:R-:W-:-:S08]  /*04b0*/  UISETP.NE.AND.EX UP2, UPT, UR7, URZ, UPT, UP2 ;  /* 0x000000ff0700728c */ /* 0x000fd0000bf45320 */
[----:B------:R-:W-:-:S04]  /*04c0*/  UISETP.NE.AND UP1, UPT, UR8, URZ, UPT ;  /* 0x000000ff0800728c */ /* 0x000fc8000bf25270 */
[----:B------:R-:W-:-:S04]  /*04d0*/  @!UP2 USEL UR6, URZ, 0xffffffff, UP1 ;  /* 0xffffffffff06a887 */ /* 0x000fc80008800000 */
[----:B------:R-:W-:-:S04]  /*04e0*/  ULOP3.LUT UR6, UR6, 0x1, URZ, 0xc0, !UPT ;  /* 0x0000000106067892 */ /* 0x000fc8000f8ec0ff */
[----:B------:R-:W-:-:S11]  /*04f0*/  UISETP.NE.U32.AND UP5, UPT, UR6, 0x1, UPT ;  /* 0x000000010600788c */ /* 0x000fd6000bfa5070 */
.L_x_8:
[----:B------:R-:W3:Y:S01]  /*0500*/  SHFL.IDX PT, R0, R156, RZ, 0x1f ;  /* 0x00001fff9c007589 */ /* 0x000ee200000e0000 */
[----:B------:R-:W-:-:S04]  /*0510*/  UISETP.NE.AND UP1, UPT, UR10, 0x2, UPT ;  /* 0x000000020a00788c */ /* 0x000fc8000bf25270 */
[----:B------:R-:W-:Y:S02]  /*0520*/  UISETP.EQ.AND UP2, UPT, UR5, URZ, !UP1 ;  /* 0x000000ff0500728c */ /* 0x000fe4000cf42270 */
[----:B------:R-:W-:-:S04]  /*0530*/  USEL UR6, URZ, 0x1, UP1 ;  /* 0x00000001ff067887 */ /* 0x000fc80008800000 */
[----:B------:R-:W-:Y:S02]  /*0540*/  PLOP3.LUT P5, PT, P1, PT, UP2, 0x80, 0x8 ;  /* 0x000000000008781c */ /* 0x000fe40000faf028 */
[----:B---3--:R-:W-:-:S13]  /*0550*/  ISETP.NE.AND P0, PT, R0, RZ, PT ;  /* 0x000000ff0000720c */ /* 0x008fda0003f05270 */
[----:B------:R-:W-:Y:S05]  /*0560*/  @P0 BRA `(.L_x_9) ;  /* 0x00000000004c0947 */ /* 0x000fea0003800000 */
[----:B------:R-:W-:Y:S01]  /*0570*/  UMOV UR8, 0x400 ;  /* 0x0000040000087882 */ /* 0x000fe20000000000 */
[----:B------:R-:W-:Y:S01]  /*0580*/  UMOV UR7, 0x1 ;  /* 0x0000000100077882 */ /* 0x000fe20000000000 */
[----:B------:R-:W-:Y:S02]  /*0590*/  ULEA UR8, UR37, UR8, 0x18 ;  /* 0x0000000825087291 */ /* 0x000fe4000f8ec0ff */
[----:B------:R-:W-:-:S04]  /*05a0*/  UIADD3 UR12, UPT, UPT, -UR7, 0x100000, URZ ;  /* 0x00100000070c7890 */ /* 0x000fc8000fffe1ff */
[----:B------:R-:W-:Y:S02]  /*05b0*/  USHF.L.U32 UR13, UR12, 0xb, URZ ;  /* 0x0000000b0c0d7899 */ /* 0x000fe400080006ff */
[----:B------:R-:W-:Y:S01]  /*05c0*/  USHF.L.U32 UR12, UR12, 0x1, URZ ;  /* 0x000000010c0c7899 */ /* 0x000fe200080006ff */
[----:B------:R-:W-:Y:S01]  /*05d0*/  ELECT P0, URZ, PT ;  /* 0x0000000000ff782f */ /* 0x000fe20003800000 */
[----:B------:R-:W3:Y:S10]  /*05e0*/  FENCE.VIEW.ASYNC.S ;  /* 0x00000000000073c6 */ /* 0x000ef40000000000 */
[----:B---3--:R3:W4:Y:S01]  /*05f0*/  SYNCS.EXCH.64 URZ, [UR8], UR12 ;  /* 0x0000000c08ff75b2 */ /* 0x0087220008000100 */
[----:B------:R3:W1:Y:S01]  /*0600*/  SYNCS.EXCH.64 URZ, [UR8+0x28], UR12 ;  /* 0x0000280c08ff75b2 */ /* 0x0006620008000100 */
        /* <DEDUP_REMOVED lines=8> */
[----:B------:R-:W-:Y:S01]  /*0690*/  NOP ;  /* 0x0000000000007918 */ /* 0x000fe20000000000 */
.L_x_9:
[----:B------:R-:W2:Y:S01]  /*06a0*/  SHFL.IDX PT, R0, R156, RZ, 0x1f ;  /* 0x00001fff9c007589 */ /* 0x000ea200000e0000 */
[----:B------:R-:W-:Y:S01]  /*06b0*/  NOP ;  /* 0x0000000000007918 */ /* 0x000fe20000000000 */
[----:B--2---:R-:W-:-:S13]  /*06c0*/  ISETP.NE.AND P0, PT, R0, 0x1, PT ;  /* 0x000000010000780c */ /* 0x004fda0003f05270 */
[----:B------:R-:W-:Y:S05]  /*06d0*/  @P0 BRA `(.L_x_10) ;  /* 0x0000000000540947 */ /* 0x000fea0003800000 */
[----:B------:R-:W-:Y:S01]  /*06e0*/  UMOV UR9, 0x400 ;  /* 0x0000040000097882 */ /* 0x000fe20000000000 */
[----:B---3--:R-:W-:Y:S01]  /*06f0*/  UMOV UR8, 0x20 ;  /* 0x0000002000087882 */ /* 0x008fe20000000000 */
[----:B------:R-:W-:Y:S01]  /*0700*/  UMOV UR7, 0x80 ;  /* 0x0000008000077882 */ /* 0x000fe20000000000 */
[----:B------:R-:W-:Y:S02]  /*0710*/  ULEA UR9, UR37, UR9, 0x18 ;  /* 0x0000000925097291 */ /* 0x000fe4000f8ec0ff */
[----:B------:R-:W-:-:S04]  /*0720*/  UIADD3 UR12, UPT, UPT, -UR8, 0x100000, URZ ;  /* 0x00100000080c7890 */ /* 0x000fc8000fffe1ff */
[----:B------:R-:W-:Y:S02]  /*0730*/  USHF.L.U32 UR13, UR12, 0xb, URZ ;  /* 0x0000000b0c0d7899 */ /* 0x000fe400080006ff */
[----:B------:R-:W-:Y:S02]  /*0740*/  USHF.L.U32 UR12, UR12, 0x1, URZ ;  /* 0x000000010c0c7899 */ /* 0x000fe400080006ff */
[----:B------:R-:W-:-:S04]  /*0750*/  UIADD3 UR14, UPT, UPT, -UR7, 0x100000, URZ ;  /* 0x00100000070e7890 */ /* 0x000fc8000fffe1ff */
[----:B------:R-:W-:Y:S02]  /*0760*/  USHF.L.U32 UR15, UR14, 0xb, URZ ;  /* 0x0000000b0e0f7899 */ /* 0x000fe400080006ff */
[----:B------:R-:W-:Y:S01]  /*0770*/  USHF.L.U32 UR14, UR14, 0x1, URZ ;  /* 0x000000010e0e7899 */ /* 0x000fe200080006ff */
[----:B------:R-:W-:Y:S01]  /*0780*/  ELECT P0, URZ, PT ;  /* 0x0000000000ff782f */ /* 0x000fe20003800000 */
[----:B------:R-:W2:Y:S02]  /*0790*/  FENCE.VIEW.ASYNC.S ;  /* 0x00000000000073c6 */ /* 0x000ea40000000000 */
[----:B--2---:R2:W3:Y:S08]  /*07a0*/  SYNCS.EXCH.64 URZ, [UR9+0x50], UR12 ;  /* 0x0000500c09ff75b2 */ /* 0x0044f00008000100 */
        /* <DEDUP_REMOVED lines=8> */
.L_x_10:
[----:B------:R-:W4:Y:S01]  /*0830*/  SHFL.IDX PT, R0, R156, RZ, 0x1f ;  /* 0x00001fff9c007589 */ /* 0x000f2200000e0000 */
[----:B------:R-:W-:Y:S01]  /*0840*/  NOP ;  /* 0x0000000000007918 */ /* 0x000fe20000000000 */
[----:B----4-:R-:W-:-:S13]  /*0850*/  ISETP.NE.AND P0, PT, R0, 0x3, PT ;  /* 0x000000030000780c */ /* 0x010fda0003f05270 */
[----:B------:R-:W-:Y:S05]  /*0860*/  @P0 BRA `(.L_x_11) ;  /* 0x00000000002c0947 */ /* 0x000fea0003800000 */
[----:B---3--:R-:W-:Y:S01]  /*0870*/  UMOV UR8, 0x400 ;  /* 0x0000040000087882 */ /* 0x008fe20000000000 */
[----:B------:R-:W-:Y:S01]  /*0880*/  UMOV UR7, 0x20 ;  /* 0x0000002000077882 */ /* 0x000fe20000000000 */
[----:B------:R-:W-:Y:S02]  /*0890*/  ULEA UR8, UR37, UR8, 0x18 ;  /* 0x0000000825087291 */ /* 0x000fe4000f8ec0ff */
[----:B--2---:R-:W-:-:S04]  /*08a0*/  UIADD3 UR12, UPT, UPT, -UR7, 0x100000, URZ ;  /* 0x00100000070c7890 */ /* 0x004fc8000fffe1ff */
[----:B------:R-:W-:Y:S02]  /*08b0*/  USHF.L.U32 UR13, UR12, 0xb, URZ ;  /* 0x0000000b0c0d7899 */ /* 0x000fe400080006ff */
[----:B------:R-:W-:Y:S01]  /*08c0*/  USHF.L.U32 UR12, UR12, 0x1, URZ ;  /* 0x000000010c0c7899 */ /* 0x000fe200080006ff */
[----:B------:R-:W-:Y:S01]  /*08d0*/  ELECT P0, URZ, PT ;  /* 0x0000000000ff782f */ /* 0x000fe20003800000 */
[----:B------:R-:W2:Y:S10]  /*08e0*/  FENCE.VIEW.ASYNC.S ;  /* 0x00000000000073c6 */ /* 0x000eb40000000000 */
[----:B--2---:R4:W2:Y:S01]  /*08f0*/  SYNCS.EXCH.64 URZ, [UR8+0x90], UR12 ;  /* 0x0000900c08ff75b2 */ /* 0x0048a20008000100 */
[----:B------:R4:W3:Y:S02]  /*0900*/  SYNCS.EXCH.64 URZ, [UR8+0x98], UR12 ;  /* 0x0000980c08ff75b2 */ /* 0x0008e40008000100 */
[----:B----4-:R-:W-:Y:S01]  /*0910*/  NOP ;  /* 0x0000000000007918 */ /* 0x010fe20000000000 */
.L_x_11:
[----:B------:R-:W4:Y:S01]  /*0920*/  SHFL.IDX PT, R0, R156, RZ, 0x1f ;  /* 0x00001fff9c007589 */ /* 0x000f2200000e0000 */
[----:B------:R-:W-:Y:S01]  /*0930*/  NOP ;  /* 0x0000000000007918 */ /* 0x000fe20000000000 */
[----:B----4-:R-:W-:-:S13]  /*0940*/  ISETP.NE.AND P0, PT, R0, 0x4, PT ;  /* 0x000000040000780c */ /* 0x010fda0003f05270 */
[----:B------:R-:W-:Y:S05]  /*0950*/  @P0 BRA `(.L_x_12) ;  /* 0x0000000000480947 */ /* 0x000fea0003800000 */
[----:B--2---:R-:W-:Y:S01]  /*0960*/  UMOV UR9, 0x1e0 ;  /* 0x000001e000097882 */ /* 0x004fe20000000000 */
[----:B---3--:R-:W-:Y:S01]  /*0970*/  UMOV UR8, 0x400 ;  /* 0x0000040000087882 */ /* 0x008fe20000000000 */
[----:B------:R-:W-:Y:S01]  /*0980*/  USEL UR9, UR9, 0x1a0, UP5 ;  /* 0x000001a009097887 */ /* 0x000fe2000a800000 */
        /* <DEDUP_REMOVED lines=10> */
[----:B--2---:R4:W2:Y:S08]  /*0a30*/  SYNCS.EXCH.64 URZ, [UR8+0xa0], UR12 ;  /* 0x0000a00c08ff75b2 */ /* 0x0048b00008000100 */
[----:B------:R4:W3:Y:S01]  /*0a40*/  SYNCS.EXCH.64 URZ, [UR8+0xb0], UR14 ;  /* 0x0000b00e08ff75b2 */ /* 0x0008e20008000100 */
[----:B------:R4:W1:Y:S01]  /*0a50*/  SYNCS.EXCH.64 URZ, [UR8+0xa8], UR12 ;  /* 0x0000a80c08ff75b2 */ /* 0x0008620008000100 */
[----:B------:R4:W1:Y:S02]  /*0a60*/  SYNCS.EXCH.64 URZ, [UR8+0xb8], UR14 ;  /* 0x0000b80e08ff75b2 */ /* 0x0008640008000100 */
[----:B----4-:R-:W-:Y:S01]  /*0a70*/  NOP ;  /* 0x0000000000007918 */ /* 0x010fe20000000000 */
.L_x_12:
[----:B------:R-:W4:Y:S01]  /*0a80*/  SHFL.IDX PT, R0, R156, RZ, 0x1f ;  /* 0x00001fff9c007589 */ /* 0x000f2200000e0000 */
[----:B------:R-:W-:Y:S01]  /*0a90*/  NOP ;  /* 0x0000000000007918 */ /* 0x000fe20000000000 */
[----:B----4-:R-:W-:-:S13]  /*0aa0*/  ISETP.NE.AND P0, PT, R0, 0x5, PT ;  /* 0x000000050000780c */ /* 0x010fda0003f05270 */
[----:B------:R-:W-:Y:S05]  /*0ab0*/  @P0 BRA `(.L_x_13) ;  /* 0x0000000000440947 */ /* 0x000fea0003800000 */
[----:B--2---:R-:W-:Y:S01]  /*0ac0*/  UMOV UR9, 0x400 ;  /* 0x0000040000097882 */ /* 0x004fe20000000000 */
        /* <DEDUP_REMOVED lines=16> */
.L_x_13:
[----:B------:R-:W4:Y:S01]  /*0bd0*/  SHFL.IDX PT, R0, R156, RZ, 0x1f ;  /* 0x00001fff9c007589 */ /* 0x000f2200000e0000 */
[----:B------:R-:W-:Y:S01]  /*0be0*/  ISETP.NE.OR P1, PT, RZ, UR10, !P1 ;  /* 0x0000000aff007c0c */ /* 0x000fe2000cf25670 */
        /* <DEDUP_REMOVED lines=12> */
[----:B------:R4:W3:Y:S01]  /*0cb0*/  SYNCS.EXCH.64 URZ, [UR8+0xf0], UR12 ;  /* 0x0000f00c08ff75b2 */ /* 0x0008e20008000100 */
[----:B------:R4:W1:Y:S01]  /*0cc0*/  SYNCS.EXCH.64 URZ, [UR8+0xe8], UR12 ;  /* 0x0000e80c08ff75b2 */ /* 0x0008620008000100 */
[----:B------:R4:W1:Y:S02]  /*0cd0*/  SYNCS.EXCH.64 URZ, [UR8+0xf8], UR12 ;  /* 0x0000f80c08ff75b2 */ /* 0x0008640008000100 */
[----:B----4-:R-:W-:Y:S01]  /*0ce0*/  NOP ;  /* 0x0000000000007918 */ /* 0x010fe20000000000 */
.L_x_14:
[----:B------:R-:W-:Y:S01]  /*0cf0*/  VOTEU.ALL UP1, P1 ;  /* 0x0000000000ff7886 */ /* 0x000fe20000820000 */
[----:B---3--:R-:W3:Y:S01]  /*0d00*/  LDCU UR8, c[0x0][0x36c] ;  /* 0x00006d80ff0877ac */ /* 0x008ee20008000800 */
[----:B------:R-:W-:Y:S01]  /*0d10*/  NOP ;  /* 0x0000000000007918 */ /* 0x000fe20000000000 */
[----:B------:R-:W-:Y:S01]  /*0d20*/  LOP3.LUT R10, R169, 0x1f, RZ, 0xc0, !PT ;  /* 0x0000001fa90a7812 */ /* 0x000fe200078ec0ff */
[----:B--2---:R-:W-:Y:S01]  /*0d30*/  UMOV UR12, 0x20 ;  /* 0x00000020000c7882 */ /* 0x004fe20000000000 */
[----:B------:R-:W-:Y:S01]  /*0d40*/  @!UP1 UMOV UR7, 0x400 ;  /* 0x0000040000079882 */ /* 0x000fe20000000000 */
[----:B------:R-:W-:-:S04]  /*0d50*/  @!UP1 UIADD3 UR12, UPT, UPT, -UR12, 0x100000, URZ ;  /* 0x001000000c0c9890 */ /* 0x000fc8000fffe1ff */
[----:B------:R-:W-:Y:S02]  /*0d60*/  @!UP1 USHF.L.U32 UR13, UR12, 0xb, URZ ;  /* 0x0000000b0c0d9899 */ /* 0x000fe400080006ff */
[----:B------:R-:W-:Y:S02]  /*0d70*/  @!UP1 USHF.L.U32 UR12, UR12, 0x1, URZ ;  /* 0x000000010c0c9899 */ /* 0x000fe400080006ff */
[----:B------:R-:W-:Y:S01]  /*0d80*/  @!UP1 ULEA UR7, UR37, UR7, 0x18 ;  /* 0x0000000725079291 */ /* 0x000fe2000f8ec0ff */
[----:B------:R-:W-:Y:S01]  /*0d90*/  VOTEU.ALL UP1, P1 ;  /* 0x0000000000ff7886 */ /* 0x000fe20000820000 */
[----:B------:R-:W-:Y:S01]  /*0da0*/  UISETP.NE.AND UP4, UPT, UR10, URZ, UPT ;  /* 0x000000ff0a00728c */ /* 0x000fe2000bf85270 */
[----:B------:R-:W2:Y:S09]  /*0db0*/  FENCE.VIEW.ASYNC.S ;  /* 0x00000000000073c6 */ /* 0x000eb20000000000 */
[----:B--2---:R2:W4:Y:S01]  /*0dc0*/  @!UP1 SYNCS.EXCH.64 URZ, [UR7+0x100], UR12 ;  /* 0x0001000c07ff95b2 */ /* 0x0045220008000100 */
[----:B---3--:R-:W-:-:S09]  /*0dd0*/  UISETP.EQ.U32.AND UP1, UPT, UR8, 0x1, UPT ;  /* 0x000000010800788c */ /* 0x008fd2000bf22070 */
[----:B------:R-:W-:Y:S05]  /*0de0*/  BRA.U !UP1, `(.L_x_15) ;  /* 0x0000000109087547 */ /* 0x000fea000b800000 */
[----:B-1--4-:R-:W-:Y:S01]  /*0df0*/  UCGABAR_ARV ;  /* 0x00000000000079c7 */ /* 0x012fe20008000000 */
[----:B------:R-:W-:Y:S05]  /*0e00*/  BRA `(.L_x_16) ;  /* 0x0000000000047947 */ /* 0x000fea0003800000 */
.L_x_15:
[----:B-1--4-:R-:W-:Y:S01]  /*0e10*/  NOP ;  /* 0x0000000000007918 */ /* 0x012fe20000000000 */
.L_x_16:
[----:B------:R-:W1:Y:S01]  /*0e20*/  S2R R11, SR_CTAID.X ;  /* 0x00000000000b7919 */ /* 0x000e620000002500 */
[----:B------:R-:W-:-:S05]  /*0e30*/  CS2R.32 R154, SR_CgaSize ;  /* 0x00000000009a7805 */ /* 0x000fca0000008a00 */
[----:B------:R-:W-:-:S05]  /*0e40*/  IMAD R154, R154, -0xa0, RZ ;  /* 0xffffff609a9a7824 */ /* 0x000fca00078e02ff */
[----:B------:R-:W-:-:S14]  /*0e50*/  R2UR UR8, R154 ;  /* 0x000000009a0872ca */ /* 0x000fdc00000e0000 */
[----:B------:R-:W3:Y:S01]  /*0e60*/  LDCU UR8, c[0x0][UR8+0x2b0] ;  /* 0x00005600080877ac */ /* 0x000ee20008000800 */
[----:B------:R-:W-:-:S05]  /*0e70*/  CS2R.32 R0, SR_CgaSize ;  /* 0x0000000000007805 */ /* 0x000fca0000008a00 */
[----:B------:R-:W-:-:S06]  /*0e80*/  IMAD R0, R0, -0xa0, RZ ;  /* 0xffffff6000007824 */ /* 0x000fcc00078e02ff */
[----:B------:R-:W4:Y:S01]  /*0e90*/  LDC R0, c[0x0][R0+0x2a0] ;  /* 0x0000a80000007b82 */ /* 0x000f220000000800 */
[----:B------:R-:W-:Y:S01]  /*0ea0*/  PRMT R8, RZ, 0x7610, R8 ;  /* 0x00007610ff087816 */ /* 0x000fe20000000008 */
[----:B------:R-:W3:Y:S01]  /*0eb0*/  S2R R20, SR_CTAID.Y ;  /* 0x0000000000147919 */ /* 0x000ee20000002600 */
[----:B------:R-:W-:-:S05]  /*0ec0*/  CS2R.32 R154, SR_CgaSize ;  /* 0x00000000009a7805 */ /* 0x000fca0000008a00 */
[----:B------:R-:W-:-:S05]  /*0ed0*/  IMAD R154, R154, -0xa0, RZ ;  /* 0xffffff609a9a7824 */ /* 0x000fca00078e02ff */
[----:B--2---:R-:W-:-:S14]  /*0ee0*/  R2UR UR7, R154 ;  /* 0x000000009a0772ca */ /* 0x004fdc00000e0000 */
[----:B------:R-:W2:Y:S01]  /*0ef0*/  LDCU UR7, c[0x0][UR7+0x2b4] ;  /* 0x00005680070777ac */ /* 0x000ea20008000800 */
[----:B------:R-:W-:Y:S01]  /*0f00*/  UISETP.NE.AND UP2, UPT, UR10, 0x2, UPT ;  /* 0x000000020a00788c */ /* 0x000fe2000bf45270 */
[----:B------:R-:W3:Y:S01]  /*0f10*/  LDC R9, c[0x0][0xb24] ;  /* 0x0002c900ff097b82 */ /* 0x000ee20000000800 */
[----:B------:R-:W-:-:S05]  /*0f20*/  CS2R.32 R152, SR_CgaSize ;  /* 0x0000000000987805 */ /* 0x000fca0000008a00 */
[----:B------:R-:W-:-:S06]  /*0f30*/  IMAD R152, R152, -0xa0, RZ ;  /* 0xffffff6098987824 */ /* 0x000fcc00078e02ff */
[----:B------:R-:W4:Y:S08]  /*0f40*/  LDC R152, c[0x0][R152+0x2a4] ;  /* 0x0000a90098987b82 */ /* 0x000f300000000800 */
[----:B------:R-:W4:Y:S01]  /*0f50*/  LDC R72, c[0x0][0xb24] ;  /* 0x0002c900ff487b82 */ /* 0x000f220000000800 */
[----:B-1----:R-:W-:Y:S01]  /*0f60*/  I2FP.F32.U32 R4, R11 ;  /* 0x0000000b00047245 */ /* 0x002fe20000201000 */
[----:B------:R-:W-:-:S06]  /*0f70*/  IMAD.MOV.U32 R21, RZ, RZ, R11 ;  /* 0x000000ffff157224 */ /* 0x000fcc00078e000b */
[----:B------:R-:W1:Y:S01]  /*0f80*/  S2UR UR36, SR_CTAID.Z ;  /* 0x00000000002479c3 */ /* 0x000e620000002700 */
[----:B---3--:R-:W-:Y:S02]  /*0f90*/  ISETP.GE.AND P0, PT, R9, 0x1, PT ;  /* 0x000000010900780c */ /* 0x008fe40003f06270 */
[----:B------:R-:W-:Y:S01]  /*0fa0*/  I2FP.F32.U32 R2, R20 ;  /* 0x0000001400027245 */ /* 0x000fe20000201000 */
[----:B------:R-:W-:-:S04]  /*0fb0*/  FMUL R4, R4, UR8 ;  /* 0x0000000804047c20 */ /* 0x000fc80008400000 */
[----:B--2---:R-:W-:Y:S01]  /*0fc0*/  FMUL R2, R2, UR7 ;  /* 0x0000000702027c20 */ /* 0x004fe20008400000 */
[----:B------:R-:W2:Y:S01]  /*0fd0*/  F2I.U32.TRUNC.NTZ R154, R4 ;  /* 0x00000004009a7305 */ /* 0x000ea2000020f000 */
[----:B------:R-:W3:Y:S07]  /*0fe0*/  LDCU UR7, c[0x0][0xb30] ;  /* 0x00016600ff0777ac */ /* 0x000eee0008000800 */
[----:B------:R-:W1:Y:S01]  /*0ff0*/  F2I.U32.TRUNC.NTZ R3, R2 ;  /* 0x0000000200037305 */ /* 0x000e62000020f000 */
[----:B--2---:R-:W-:-:S04]  /*1000*/  IMAD.MOV R154, RZ, RZ, -R154 ;  /* 0x000000ffff9a7224 */ /* 0x004fc800078e0a9a */
[----:B----4-:R-:W-:Y:S01]  /*1010*/  IMAD R154, R0, R154, R11 ;  /* 0x0000009a009a7224 */ /* 0x010fe200078e020b */
[----:B------:R-:W-:Y:S01]  /*1020*/  PRMT R0, RZ, 0x7610, R0 ;  /* 0x00007610ff007816 */ /* 0x000fe20000000000 */
[----:B---3--:R-:W-:Y:S01]  /*1030*/  UISETP.NE.AND UP3, UPT, UR7, 0x1, UPT ;  /* 0x000000010700788c */ /* 0x008fe2000bf65270 */
[----:B-1----:R-:W-:-:S05]  /*1040*/  IADD3 R3, PT, PT, -R3, RZ, RZ ;  /* 0x000000ff03037210 */ /* 0x002fca0007ffe1ff */
[----:B------:R-:W-:Y:S01]  /*1050*/  IMAD R152, R152, R3, R20 ;  /* 0x0000000398987224 */ /* 0x000fe200078e0214 */
[----:B------:R-:W-:Y:S06]  /*1060*/  BRA.U UP4, `(.L_x_17) ;  /* 0x0000000104247547 */ /* 0x000fec000b800000 */
[----:B------:R-:W-:Y:S01]  /*1070*/  ISETP.NE.AND P1, PT, R152, RZ, PT ;  /* 0x000000ff9800720c */ /* 0x000fe20003f25270 */
[----:B------:R-:W-:Y:S01]  /*1080*/  IMAD.MOV.U32 R0, RZ, RZ, 0x3 ;  /* 0x00000003ff007424 */ /* 0x000fe200078e00ff */
[C---:B------:R-:W-:Y:S02]  /*1090*/  LOP3.LUT R3, R154.reuse, 0xfffffffe, RZ, 0xc0, !PT ;  /* 0xfffffffe9a037812 */ /* 0x040fe400078ec0ff */
[----:B------:R-:W-:Y:S02]  /*10a0*/  ISETP.LT.U32.OR P1, PT, R154, 0x2, !P1 ;  /* 0x000000029a00780c */ /* 0x000fe40004f21470 */
[----:B------:R-:W-:Y:S02]  /*10b0*/  SHF.L.U32 R0, R0, R3, RZ ;  /* 0x0000000300007219 */ /* 0x000fe400000006ff */
[----:B------:R-:W-:Y:S02]  /*10c0*/  SEL R5, RZ, 0x1, !P1 ;  /* 0x00000001ff057807 */ /* 0x000fe40004800000 */
[----:B------:R-:W-:-:S05]  /*10d0*/  SEL R2, RZ, 0x2, !P1 ;  /* 0x00000002ff027807 */ /* 0x000fca0004800000 */
[----:B------:R-:W-:-:S05]  /*10e0*/  IMAD.IADD R2, R5, 0x1, R2 ;  /* 0x0000000105027824 */ /* 0x000fca00078e0202 */
[----:B------:R-:W-:Y:S02]  /*10f0*/  PRMT R8, R2, 0x7610, R8 ;  /* 0x0000761002087816 */ /* 0x000fe40000000008 */
.L_x_17:
[----:B------:R-:W-:Y:S05]  /*1100*/  @!P0 BRA `(.L_x_18) ;  /* 0x0000000000b88947 */ /* 0x000fea0003800000 */
[----:B------:R-:W1:Y:S01]  /*1110*/  LDC.64 R4, c[0x0][0xb18] ;  /* 0x0002c600ff047b82 */ /* 0x000e620000000a00 */
[----:B------:R-:W-:-:S07]  /*1120*/  ISETP.NE.AND P0, PT, R9, 0x1, PT ;  /* 0x000000010900780c */ /* 0x000fce0003f05270 */
[----:B------:R-:W2:Y:S08]  /*1130*/  LDC R14, c[0x0][0xb0c] ;  /* 0x0002c300ff0e7b82 */ /* 0x000eb00000000800 */
[----:B------:R-:W3:Y:S08]  /*1140*/  LDC R13, c[0x0][0x370] ;  /* 0x0000dc00ff0d7b82 */ /* 0x000ef00000000800 */
[----:B------:R-:W4:Y:S01]  /*1150*/  LDC R16, c[0x0][0x374] ;  /* 0x0000dd00ff107b82 */ /* 0x000f220000000800 */
[----:B-1----:R-:W-:-:S07]  /*1160*/  ISETP.NE.AND P1, PT, R4, 0x1, PT ;  /* 0x000000010400780c */ /* 0x002fce0003f25270 */
[----:B------:R-:W3:Y:S01]  /*1170*/  LDC.64 R6, c[0x0][0xb10] ;  /* 0x0002c400ff067b82 */ /* 0x000ee20000000a00 */
[----:B--2---:R-:W-:-:S07]  /*1180*/  ISETP.NE.AND P2, PT, R14, 0x1, PT ;  /* 0x000000010e00780c */ /* 0x004fce0003f45270 */
[----:B------:R-:W1:Y:S08]  /*1190*/  LDC R12, c[0x0][0xb20] ;  /* 0x0002c800ff0c7b82 */ /* 0x000e700000000800 */
[----:B------:R-:W2:Y:S01]  /*11a0*/  LDC.64 R2, c[0x0][0xb28] ;  /* 0x0002ca00ff027b82 */ /* 0x000ea20000000a00 */
[----:B----4-:R-:W-:-:S04]  /*11b0*/  IMAD.HI.U32 R15, R16, R5, RZ ;  /* 0x00000005100f7227 */ /* 0x010fc800078e00ff */
[----:B------:R-:W-:-:S04]  /*11c0*/  IMAD.HI.U32 R5, R20, R5, RZ ;  /* 0x0000000514057227 */ /* 0x000fc800078e00ff */
[----:B---3--:R-:W-:-:S04]  /*11d0*/  IMAD.HI.U32 R18, R13, R6, RZ ;  /* 0x000000060d127227 */ /* 0x008fc800078e00ff */
[C---:B------:R-:W-:Y:S01]  /*11e0*/  IMAD.HI.U32 R22, R11.reuse, R6, RZ ;  /* 0x000000060b167227 */ /* 0x040fe200078e00ff */
[-C--:B------:R-:W-:Y:S02]  /*11f0*/  @P2 SHF.R.U32.HI R13, RZ, R7.reuse, R18 ;  /* 0x00000007ff0d2219 */ /* 0x080fe40000011612 */
[-C--:B-1----:R-:W-:Y:S02]  /*1200*/  @P1 SHF.R.U32.HI R16, RZ, R12.reuse, R15 ;  /* 0x0000000cff101219 */ /* 0x082fe4000001160f */
[----:B------:R-:W-:Y:S02]  /*1210*/  SHF.R.U32.HI R5, RZ, R12, R5 ;  /* 0x0000000cff057219 */ /* 0x000fe40000011605 */
[----:B------:R-:W-:Y:S02]  /*1220*/  SHF.R.U32.HI R22, RZ, R7, R22 ;  /* 0x00000007ff167219 */ /* 0x000fe40000011616 */
[----:B------:R-:W-:Y:S01]  /*1230*/  SEL R5, R20, R5, !P1 ;  /* 0x0000000514057207 */ /* 0x000fe20004800000 */
[----:B--2---:R-:W-:Y:S01]  /*1240*/  IMAD.HI.U32 R18, R16, R2, RZ ;  /* 0x0000000210127227 */ /* 0x004fe200078e00ff */
[----:B------:R-:W-:-:S02]  /*1250*/  SEL R21, R11, R22, !P2 ;  /* 0x000000160b157207 */ /* 0x000fc40005000000 */
[----:B------:R-:W-:Y:S01]  /*1260*/  IADD3 R7, PT, PT, -R5, RZ, RZ ;  /* 0x000000ff05077210 */ /* 0x000fe20007ffe1ff */
[----:B------:R-:W-:Y:S01]  /*1270*/  IMAD.HI.U32 R6, R13, R2, RZ ;  /* 0x000000020d067227 */ /* 0x000fe200078e00ff */
[----:B------:R-:W-:-:S03]  /*1280*/  @P0 SHF.R.U32.HI R16, RZ, R3, R18 ;  /* 0x00000003ff100219 */ /* 0x000fc60000011612 */
[----:B------:R-:W-:Y:S01]  /*1290*/  IMAD R7, R4, R7, R20 ;  /* 0x0000000704077224 */ /* 0x000fe200078e0214 */
[----:B------:R-:W-:Y:S01]  /*12a0*/  @P0 SHF.R.U32.HI R13, RZ, R3, R6 ;  /* 0x00000003ff0d0219 */ /* 0x000fe20000011606 */
[----:B------:R-:W-:-:S04]  /*12b0*/  IMAD R16, R16, R9, RZ ;  /* 0x0000000910107224 */ /* 0x000fc800078e02ff */
[----:B------:R-:W-:Y:S01]  /*12c0*/  IMAD R6, R13, R9, RZ ;  /* 0x000000090d067224 */ /* 0x000fe200078e02ff */
[----:B------:R-:W-:-:S04]  /*12d0*/  ISETP.GE.AND P1, PT, R5, R16, PT ;  /* 0x000000100500720c */ /* 0x000fc80003f26270 */
[----:B------:R-:W-:Y:S01]  /*12e0*/  ISETP.GE.OR P1, PT, R21, R6, P1 ;  /* 0x000000061500720c */ /* 0x000fe20000f26670 */
[----:B------:R-:W-:-:S05]  /*12f0*/  IMAD.HI.U32 R6, R5, R2, RZ ;  /* 0x0000000205067227 */ /* 0x000fca00078e00ff */
[----:B------:R-:W-:-:S04]  /*1300*/  SHF.R.U32.HI R6, RZ, R3, R6 ;  /* 0x00000003ff067219 */ /* 0x000fc80000011606 */
[----:B------:R-:W-:-:S03]  /*1310*/  SEL R6, R5, R6, !P0 ;  /* 0x0000000605067207 */ /* 0x000fc60004000000 */
[----:B------:R-:W-:Y:S01]  /*1320*/  @!P1 IMAD.HI.U32 R12, R21, R2, RZ ;  /* 0x00000002150c9227 */ /* 0x000fe200078e00ff */
[----:B------:R-:W-:-:S04]  /*1330*/  IADD3 R2, PT, PT, -R6, RZ, RZ ;  /* 0x000000ff06027210 */ /* 0x000fc80007ffe1ff */
[----:B------:R-:W-:Y:S01]  /*1340*/  @!P1 SHF.R.U32.HI R12, RZ, R3, R12 ;  /* 0x00000003ff0c9219 */ /* 0x000fe2000001160c */
[----:B------:R-:W-:-:S03]  /*1350*/  IMAD R2, R9, R2, R5 ;  /* 0x0000000209027224 */ /* 0x000fc600078e0205 */
[----:B------:R-:W-:-:S05]  /*1360*/  @!P1 SEL R3, R21, R12, !P0 ;  /* 0x0000000c15039207 */ /* 0x000fca0004000000 */
[--C-:B------:R-:W-:Y:S02]  /*1370*/  @!P1 IMAD.IADD R6, R6, 0x1, -R3.reuse ;  /* 0x0000000106069824 */ /* 0x100fe400078e0a03 */
[----:B------:R-:W-:Y:S01]  /*1380*/  @!P1 IMAD R3, R2, R13, R3 ;  /* 0x0000000d02039224 */ /* 0x000fe200078e0203 */
[----:B------:R-:W-:Y:S01]  /*1390*/  IADD3 R2, PT, PT, -R21, RZ, RZ ;  /* 0x000000ff15027210 */ /* 0x000fe20007ffe1ff */
[----:B------:R-:W-:Y:S02]  /*13a0*/  @!P1 IMAD R5, R6, R9, R21 ;  /* 0x0000000906059224 */ /* 0x000fe400078e0215 */
[----:B------:R-:W-:Y:S02]  /*13b0*/  @!P1 IMAD.MOV.U32 R21, RZ, RZ, R3 ;  /* 0x000000ffff159224 */ /* 0x000fe400078e0003 */
[----:B------:R-:W-:Y:S02]  /*13c0*/  IMAD R2, R14, R2, R11 ;  /* 0x000000020e027224 */ /* 0x000fe400078e020b */
[----:B------:R-:W-:-:S02]  /*13d0*/  IMAD R20, R5, R4, R7 ;  /* 0x0000000405147224 */ /* 0x000fc400078e0207 */
[----:B------:R-:W-:Y:S02]  /*13e0*/  IMAD R21, R21, R14, R2 ;  /* 0x0000000e15157224 */ /* 0x000fe400078e0202 */
.L_x_18:
[----:B------:R-:W-:Y:S05]  /*13f0*/  BRA.U UP3, `(.L_x_19) ;  /* 0x0000000103407547 */ /* 0x000fea000b800000 */
[----:B------:R-:W1:Y:S08]  /*1400*/  LDC.64 R4, c[0x0][0xb10] ;  /* 0x0002c400ff047b82 */ /* 0x000e700000000a00 */
[----:B------:R-:W2:Y:S08]  /*1410*/  LDC.64 R2, c[0x0][0xb18] ;  /* 0x0002c600ff027b82 */ /* 0x000eb00000000a00 */
[----:B------:R-:W3:Y:S08]  /*1420*/  LDC R6, c[0x0][0xb20] ;  /* 0x0002c800ff067b82 */ /* 0x000ef00000000800 */
[----:B------:R-:W4:Y:S01]  /*1430*/  LDC R12, c[0x0][0xb0c] ;  /* 0x0002c300ff0c7b82 */ /* 0x000f220000000800 */
[----:B-1----:R-:W-:-:S05]  /*1440*/  IMAD.HI.U32 R4, R21, R4, RZ ;  /* 0x0000000415047227 */ /* 0x002fca00078e00ff */
[----:B------:R-:W-:Y:S01]  /*1450*/  SHF.R.U32.HI R4, RZ, R5, R4 ;  /* 0x00000005ff047219 */ /* 0x000fe20000011604 */
[----:B--2---:R-:W-:Y:S01]  /*1460*/  IMAD.HI.U32 R3, R20, R3, RZ ;  /* 0x0000000314037227 */ /* 0x004fe200078e00ff */
[----:B------:R-:W-:-:S04]  /*1470*/  ISETP.NE.AND P0, PT, R2, 0x1, PT ;  /* 0x000000010200780c */ /* 0x000fc80003f05270 */
[----:B---3--:R-:W-:-:S04]  /*1480*/  SHF.R.U32.HI R3, RZ, R6, R3 ;  /* 0x00000006ff037219 */ /* 0x008fc80000011603 */
[----:B------:R-:W-:Y:S02]  /*1490*/  SEL R3, R20, R3, !P0 ;  /* 0x0000000314037207 */ /* 0x000fe40004000000 */
[----:B----4-:R-:W-:-:S04]  /*14a0*/  ISETP.NE.AND P1, PT, R12, 0x1, PT ;  /* 0x000000010c00780c */ /* 0x010fc80003f25270 */
[----:B------:R-:W-:-:S05]  /*14b0*/  SEL R6, R21, R4, !P1 ;  /* 0x0000000415067207 */ /* 0x000fca0004800000 */
[----:B------:R-:W-:Y:S02]  /*14c0*/  IMAD.IADD R4, R3, 0x1, -R6 ;  /* 0x0000000103047824 */ /* 0x000fe400078e0a06 */
[----:B------:R-:W-:Y:S02]  /*14d0*/  IMAD.IADD R3, R6, 0x1, -R3 ;  /* 0x0000000106037824 */ /* 0x000fe400078e0a03 */
[----:B------:R-:W-:Y:S02]  /*14e0*/  IMAD R21, R4, R12, R21 ;  /* 0x0000000c04157224 */ /* 0x000fe400078e0215 */
[----:B------:R-:W-:Y:S02]  /*14f0*/  IMAD R20, R3, R2, R20 ;  /* 0x0000000203147224 */ /* 0x000fe400078e0214 */
.L_x_19:
[----:B------:R-:W-:Y:S05]  /*1500*/  BRA.U !UP1, `(.L_x_20) ;  /* 0x00000001090c7547 */ /* 0x000fea000b800000 */
[----:B------:R-:W-:Y:S01]  /*1510*/  UCGABAR_WAIT ;  /* 0x0000000000007dc7 */ /* 0x000fe20008000000 */
[----:B------:R-:W-:Y:S01]  /*1520*/  CCTL.IVALL ;  /* 0x00000000ff00798f */ /* 0x000fe20002000000 */
[----:B------:R-:W-:Y:S05]  /*1530*/  BRA `(.L_x_21) ;  /* 0x0000000000047947 */ /* 0x000fea0003800000 */
.L_x_20:
[----:B------:R-:W-:Y:S06]  /*1540*/  BAR.SYNC.DEFER_BLOCKING 0x0 ;  /* 0x0000000000007b1d */ /* 0x000fec0000010000 */
.L_x_21:
[----:B------:R-:W-:Y:S05]  /*1550*/  BRA.U UP2, `(.L_x_22) ;  /* 0x0000001102cc7547 */ /* 0x000fea000b800000 */
[----:B------:R-:W1:Y:S01]  /*1560*/  LDCU UR4, c[0x0][0x38c] ;  /* 0x00007180ff0477ac */ /* 0x000e620008000800 */
[----:B------:R-:W2:Y:S01]  /*1570*/  LDC R9, c[0x0][0x370] ;  /* 0x0000dc00ff097b82 */ /* 0x000ea20000000800 */
[----:B------:R-:W-:Y:S01]  /*1580*/  IMAD.SHL.U32 R16, R11, 0x80, RZ ;  /* 0x000000800b107824 */ /* 0x000fe200078e00ff */
[----:B------:R-:W-:Y:S01]  /*1590*/  PLOP3.LUT P1, PT, PT, PT, UP5, 0x80, 0x8 ;  /* 0x000000000008781c */ /* 0x000fe20003f2f058 */
[----:B------:R-:W-:Y:S01]  /*15a0*/  HFMA2 R12, -RZ, RZ, 0, 0 ;  /* 0x00000000ff0c7431 */ /* 0x000fe200000001ff */
[----:B------:R-:W-:Y:S01]  /*15b0*/  UISETP.NE.AND UP1, UPT, UR10, URZ, UPT ;  /* 0x000000ff0a00728c */ /* 0x000fe2000bf25270 */
[----:B------:R-:W-:Y:S01]  /*15c0*/  ISETP.NE.AND P4, PT, R10, RZ, P5 ;  /* 0x000000ff0a00720c */ /* 0x000fe20002f85270 */
[----:B------:R-:W-:Y:S01]  /*15d0*/  IMAD.MOV.U32 R15, RZ, RZ, 0x1 ;  /* 0x00000001ff0f7424 */ /* 0x000fe200078e00ff */
[----:B------:R-:W-:Y:S01]  /*15e0*/  PLOP3.LUT P1, PT, P1, PT, PT, 0x8, 0x80 ;  /* 0x000000000080781c */ /* 0x000fe20000f2e170 */
[----:B------:R-:W3:Y:S01]  /*15f0*/  LDC R0, c[0x0][0x374] ;  /* 0x0000dd00ff007b82 */ /* 0x000ee20000000800 */
[----:B------:R-:W-:Y:S01]  /*1600*/  IMAD.MOV.U32 R14, RZ, RZ, RZ ;  /* 0x000000ffff0e7224 */ /* 0x000fe200078e00ff */
[----:B------:R-:W-:Y:S01]  /*1610*/  MOV R8, 0x1 ;  /* 0x0000000100087802 */ /* 0x000fe20000000f00 */
[----:B------:R-:W-:Y:S01]  /*1620*/  IMAD.MOV.U32 R10, RZ, RZ, RZ ;  /* 0x000000ffff0a7224 */ /* 0x000fe200078e00ff */
[----:B------:R-:W-:Y:S01]  /*1630*/  LOP3.LUT R16, R16, 0x80, RZ, 0xc0, !PT ;  /* 0x0000008010107812 */ /* 0x000fe200078ec0ff */
[----:B------:R-:W4:Y:S01]  /*1640*/  LDCU.64 UR14, c[0x0][0x348] ;  /* 0x00006900ff0e77ac */ /* 0x000f220008000a00 */
[----:B-1----:R-:W-:-:S02]  /*1650*/  UIADD3 UR5, UPT, UPT, UR4, 0x7f, URZ ;  /* 0x0000007f04057890 */ /* 0x002fc4000fffe0ff */
[----:B------:R-:W-:Y:S02]  /*1660*/  USEL UR22, UR6, 0x2, UP1 ;  /* 0x0000000206167887 */ /* 0x000fe40008800000 */
[----:B------:R-:W-:Y:S01]  /*1670*/  USHF.R.S32.HI UR7, URZ, 0x1f, UR5 ;  /* 0x0000001fff077899 */ /* 0x000fe20008011405 */
[----:B------:R-:W-:-:S03]  /*1680*/  UMOV UR23, URZ ;  /* 0x000000ff00177c82 */ /* 0x000fc60008000000 */
[----:B------:R-:W-:Y:S02]  /*1690*/  ULEA.HI UR7, UR7, UR5, URZ, 0x7 ;  /* 0x0000000507077291 */ /* 0x000fe4000f8f38ff */
[----:B------:R-:W-:Y:S02]  /*16a0*/  UIADD3 UR5, UPT, UPT, UR4, -0x1, URZ ;  /* 0xffffffff04057890 */ /* 0x000fe4000fffe0ff */
[----:B------:R-:W-:Y:S02]  /*16b0*/  USHF.R.S32.HI UR7, URZ, 0x7, UR7 ;  /* 0x00000007ff077899 */ /* 0x000fe40008011407 */
[----:B------:R-:W-:Y:S02]  /*16c0*/  UISETP.GE.U32.AND UP2, UPT, UR5, -0xff, UPT ;  /* 0xffffff010500788c */ /* 0x000fe4000bf46070 */
[----:B------:R-:W-:Y:S02]  /*16d0*/  UISETP.LT.U32.AND UP0, UPT, UR7, 0x5, UPT ;  /* 0x000000050700788c */ /* 0x000fe4000bf01070 */
[----:B------:R-:W-:-:S02]  /*16e0*/  UIADD3 UR4, UPT, UPT, UR4, 0xfe, URZ ;  /* 0x000000fe04047890 */ /* 0x000fc4000fffe0ff */
[----:B------:R-:W-:-:S04]  /*16f0*/  USEL UR5, UR7, 0x5, UP0 ;  /* 0x0000000507057887 */ /* 0x000fc80008000000 */
[----:B------:R-:W-:Y:S02]  /*1700*/  UIADD3 UR21, UPT, UPT, UR5, -0x1, URZ ;  /* 0xffffffff05157890 */ /* 0x000fe4000fffe0ff */
[----:B------:R-:W-:Y:S02]  /*1710*/  @UP2 UIADD3 UR21, UPT, UPT, UR5, URZ, URZ ;  /* 0x000000ff05152290 */ /* 0x000fe4000fffe0ff */
[----:B------:R-:W-:Y:S02]  /*1720*/  UIADD3 UR24, UPT, UPT, UR7, -UR5, URZ ;  /* 0x8000000507187290 */ /* 0x000fe4000fffe0ff */
[----:B------:R-:W-:Y:S02]  /*1730*/  UIADD3 UR13, UPT, UPT, UR21, 0x1, URZ ;  /* 0x00000001150d7890 */ /* 0x000fe4000fffe0ff */
[----:B--2-4-:R-:W-:-:S12]  /*1740*/  UIADD3 UR21, UPT, UPT, -UR21, URZ, URZ ;  /* 0x000000ff15157290 */ /* 0x014fd8000fffe1ff */
.L_x_42:
[----:B------:R-:W-:Y:S01]  /*1750*/  UISETP.NE.AND UP0, UPT, UR37, URZ, UPT ;  /* 0x000000ff2500728c */ /* 0x000fe2000bf05270 */
[----:B------:R-:W1:Y:S08]  /*1760*/  S2UR UR37, SR_CgaCtaId ;  /* 0x00000000002579c3 */ /* 0x000e700000008800 */
[----:B------:R-:W-:Y:S05]  /*1770*/  BRA.U UP0, `(.L_x_23) ;  /* 0x0000000100347547 */ /* 0x000fea000b800000 */
[----:B------:R-:W2:Y:S01]  /*1780*/  S2R R2, SR_CgaCtaId ;  /* 0x0000000000027919 */ /* 0x000ea20000008800 */
[----:B------:R-:W-:-:S04]  /*1790*/  MOV R3, 0x400 ;  /* 0x0000040000037802 */ /* 0x000fc80000000f00 */
[----:B--2---:R-:W-:Y:S02]  /*17a0*/  LEA R3, R2, R3, 0x18 ;  /* 0x0000000302037211 */ /* 0x004fe400078ec0ff */
[----:B------:R-:W-:-:S03]  /*17b0*/  SHF.L.U32 R2, R8, 0x1f, RZ ;  /* 0x0000001f08027819 */ /* 0x000fc600000006ff */
[----:B------:R-:W-:-:S04]  /*17c0*/  IMAD R3, R10, 0x8, R3 ;  /* 0x000000080a037824 */ /* 0x000fc800078e0203 */
[----:B------:R-:W2:Y:S02]  /*17d0*/  SYNCS.PHASECHK.TRANS64.TRYWAIT P0, [R3+URZ+0xf0], R2 ;  /* 0x0000f002030075a7 */ /* 0x000ea400080011ff */
[----:B--2---:R-:W-:Y:S05]  /*17e0*/  @!P0 BRA `(.L_x_24) ;  /* 0x000000a000388947 */ /* 0x004fea0003800000 */
.L_x_142:
[----:B------:R-:W-:Y:S01]  /*17f0*/  VIADD R10, R10, 0x1 ;  /* 0x000000010a0a7836 */ /* 0x000fe20000000000 */
[----:B------:R2:W-:Y:S04]  /*1800*/  SYNCS.ARRIVE.TRANS64.A1T0 RZ, [R3+URZ+0xe0], RZ ;  /* 0x0000e0ff03ff79a7 */ /* 0x0005e800081000ff */
[----:B------:R-:W-:-:S04]  /*1810*/  ISETP.NE.AND P0, PT, R10, 0x2, PT ;  /* 0x000000020a00780c */ /* 0x000fc80003f05270 */
[----:B------:R-:W-:Y:S02]  /*1820*/  SEL R10, R10, RZ, P0 ;  /* 0x000000ff0a0a7207 */ /* 0x000fe40000000000 */
[----:B--2---:R-:W-:-:S04]  /*1830*/  SEL R3, RZ, 0x1, P0 ;  /* 0x00000001ff037807 */ /* 0x004fc80000000000 */
[----:B------:R-:W-:-:S07]  /*1840*/  LOP3.LUT R8, R8, R3, RZ, 0x3c, !PT ;  /* 0x0000000308087212 */ /* 0x000fce00078e3cff */
.L_x_23:
[----:B------:R-:W-:Y:S01]  /*1850*/  UMOV UR6, 0x400 ;  /* 0x0000040000067882 */ /* 0x000fe20000000000 */
[----:B------:R-:W-:Y:S01]  /*1860*/  LEA.HI R3, R21, R21, RZ, 0x1 ;  /* 0x0000001515037211 */ /* 0x000fe200078f08ff */
[----:B-1----:R-:W-:Y:S01]  /*1870*/  ULEA UR6, UR37, UR6, 0x18 ;  /* 0x0000000625067291 */ /* 0x002fe2000f8ec0ff */
[----:B------:R-:W-:Y:S01]  /*1880*/  SHF.L.U32 R2, R15, 0x1f, RZ ;  /* 0x0000001f0f027819 */ /* 0x000fe200000006ff */
[----:B------:R-:W-:Y:S01]  /*1890*/  UISETP.GE.U32.AND UP0, UPT, UR4, 0xff, UPT ;  /* 0x000000ff0400788c */ /* 0x000fe2000bf06070 */
[C---:B------:R-:W-:Y:S01]  /*18a0*/  R2UR UR9, R16.reuse ;  /* 0x00000000100972ca */ /* 0x040fe200000e0000 */
[----:B------:R-:W-:Y:S01]  /*18b0*/  ULEA UR8, UR23, UR6, 0x3 ;  /* 0x0000000617087291 */ /* 0x000fe2000f8e18ff */
[----:B------:R-:W-:Y:S01]  /*18c0*/  IMAD.SHL.U32 R3, R3, 0x80, RZ ;  /* 0x0000008003037824 */ /* 0x000fe200078e00ff */
[----:B------:R-:W-:Y:S01]  /*18d0*/  R2UR UR11, R16 ;  /* 0x00000000100b72ca */ /* 0x000fe200000e0000 */
[----:B------:R-:W-:-:S03]  /*18e0*/  UMOV UR25, URZ ;  /* 0x000000ff00197c82 */ /* 0x000fc60008000000 */
[----:B------:R-:W-:-:S03]  /*18f0*/  R2UR UR35, R3 ;  /* 0x00000000032372ca */ /* 0x000fc600000e0000 */
[----:B------:R1:W2:Y:S01]  /*1900*/  SYNCS.PHASECHK.TRANS64.TRYWAIT P0, [UR8+0x28], R2 ;  /* 0x00002802ff0075a7 */ /* 0x0002a20008001108 */
[----:B------:R-:W-:-:S09]  /*1910*/  R2UR UR8, R20 ;  /* 0x00000000140872ca */ /* 0x000fd200000e0000 */
[----:B------:R-:W-:-:S04]  /*1920*/  ULOP3.LUT UR35, UR9, 0xffffff00, UR35, 0xf8, !UPT ;  /* 0xffffff0009237892 */ /* 0x000fc8000f8ef823 */
[----:B------:R-:W-:Y:S01]  /*1930*/  ULEA UR11, UR8, UR11, 0x8 ;  /* 0x0000000b080b7291 */ /* 0x000fe2000f8e40ff */
[----:B------:R-:W-:Y:S11]  /*1940*/  BRA.U !UP0, `(.L_x_25) ;  /* 0x0000000108bc7547 */ /* 0x000ff6000b800000 */
[----:B------:R-:W-:Y:S01]  /*1950*/  UMOV UR16, UR21 ;  /* 0x0000001500107c82 */ /* 0x000fe20008000000 */
[----:B------:R-:W-:Y:S01]  /*1960*/  UMOV UR17, UR23 ;  /* 0x0000001700117c82 */ /* 0x000fe20008000000 */
[----:B------:R-:W-:-:S05]  /*1970*/  UMOV UR34, URZ ;  /* 0x000000ff00227c82 */ /* 0x000fca0008000000 */
.L_x_31:
[----:B------:R-:W-:Y:S01]  /*1980*/  ULEA UR33, UR17, UR6, 0x3 ;  /* 0x0000000611217291 */ /* 0x000fe2000f8e18ff */
[----:B------:R-:W-:Y:S01]  /*1990*/  @P5 MOV R3, 0x10000 ;  /* 0x0001000000035802 */ /* 0x000fe20000000f00 */
[----:B-12-4-:R-:W-:Y:S10]  /*19a0*/  @P0 BRA `(.L_x_26) ;  /* 0x00000000000c0947 */ /* 0x016ff40003800000 */
[----:B------:R-:W-:-:S04]  /*19b0*/  SHF.L.U32 R5, R15, 0x1f, RZ ;  /* 0x0000001f0f057819 */ /* 0x000fc800000006ff */
[----:B------:R-:W2:Y:S02]  /*19c0*/  SYNCS.PHASECHK.TRANS64.TRYWAIT P0, [UR33+0x28], R5 ;  /* 0x00002805ff0075a7 */ /* 0x000ea40008001121 */
[----:B--2---:R-:W-:Y:S05]  /*19d0*/  @!P0 BRA `(.L_x_27) ;  /* 0x0000009c00d08947 */ /* 0x004fea0003800000 */
.L_x_26:
[----:B------:R2:W-:Y:S01]  /*19e0*/  @P5 SYNCS.ARRIVE.TRANS64 RZ, [UR33], R3 ;  /* 0x00000003ffff59a7 */ /* 0x0005e20008000021 */
[----:B------:R-:W-:Y:S02]  /*19f0*/  ULOP3.LUT UR8, UR22, 0x2, URZ, 0xfc, !UPT ;  /* 0x0000000216087892 */ /* 0x000fe4000f8efcff */
[----:B------:R-:W-:Y:S02]  /*1a00*/  UIADD3 UR16, UPT, UPT, UR16, 0x1, URZ ;  /* 0x0000000110107890 */ /* 0x000fe4000fffe0ff */
[----:B------:R-:W-:Y:S02]  /*1a10*/  UISETP.NE.AND UP0, UPT, UR8, 0x2, UPT ;  /* 0x000000020800788c */ /* 0x000fe4000bf05270 */
[----:B------:R-:W-:-:S07]  /*1a20*/  UISETP.NE.AND UP2, UPT, UR16, 0x1, UPT ;  /* 0x000000011000788c */ /* 0x000fce000bf45270 */
[----:B------:R-:W-:Y:S05]  /*1a30*/  BRA.U UP0, `(.L_x_28) ;  /* 0x0000000100047547 */ /* 0x000fea000b800000 */
[----:B------:R-:W-:Y:S05]  /*1a40*/  BPT.TRAP 0x1 ;  /* 0x000000040000795c */ /* 0x000fea0000300000 */
.L_x_28:
[----:B------:R-:W-:Y:S04]  /*1a50*/  BSSY.RECONVERGENT B0, `(.L_x_29) ;  /* 0x0000003000007945 */ /* 0x000fe80003800200 */
[----:B------:R-:W-:Y:S05]  /*1a60*/  @!P4 BRA `(.L_x_30) ;  /* 0x000000000004c947 */ /* 0x000fea0003800000 */
[----:B------:R-:W-:Y:S05]  /*1a70*/  BPT.TRAP 0x1 ;  /* 0x000000040000795c */ /* 0x000fea0000300000 */
.L_x_30:
[----:B------:R-:W-:Y:S05]  /*1a80*/  BSYNC.RECONVERGENT B0 ;  /* 0x0000000000007941 */ /* 0x000fea0003800200 */
.L_x_29:
[----:B------:R-:W-:Y:S02]  /*1a90*/  UIADD3 UR23, UPT, UPT, UR17, 0x1, URZ ;  /* 0x0000000111177890 */ /* 0x000fe4000fffe0ff */
[----:B------:R-:W-:Y:S02]  /*1aa0*/  UIADD3 UR28, UP1, UPT, UR14, 0x80, URZ ;  /* 0x000000800e1c7890 */ /* 0x000fe4000ff3e0ff */
[----:B------:R-:W-:Y:S02]  /*1ab0*/  UISETP.NE.AND UP0, UPT, UR23, 0x5, UPT ;  /* 0x000000051700788c */ /* 0x000fe4000bf05270 */
[----:B------:R-:W-:Y:S02]  /*1ac0*/  ULOP3.LUT UR33, UR33, 0xfefffff8, URZ, 0xc0, !UPT ;  /* 0xfefffff821217892 */ /* 0x000fe4000f8ec0ff */
[----:B------:R-:W-:Y:S02]  /*1ad0*/  USEL UR9, URZ, 0x1, UP0 ;  /* 0x00000001ff097887 */ /* 0x000fe40008000000 */
[----:B------:R-:W-:-:S02]  /*1ae0*/  USEL UR23, UR23, URZ, UP0 ;  /* 0x000000ff17177287 */ /* 0x000fc40008000000 */
[----:B------:R-:W-:Y:S02]  /*1af0*/  UIADD3 UR26, UP0, UPT, UR14, 0x180, URZ ;  /* 0x000001800e1a7890 */ /* 0x000fe4000ff1e0ff */
[----:B------:R-:W-:Y:S01]  /*1b00*/  ULEA UR8, UR23, UR6, 0x3 ;  /* 0x0000000617087291 */ /* 0x000fe2000f8e18ff */
[----:B------:R-:W-:Y:S01]  /*1b10*/  LOP3.LUT R15, R15, UR9, RZ, 0x3c, !PT ;  /* 0x000000090f0f7c12 */ /* 0x000fe2000f8e3cff */
[----:B------:R-:W-:Y:S02]  /*1b20*/  UIADD3.X UR29, UPT, UPT, URZ, UR15, URZ, UP1, !UPT ;  /* 0x0000000fff1d7290 */ /* 0x000fe40008ffe4ff */
[----:B------:R-:W-:Y:S01]  /*1b30*/  UIADD3.X UR27, UPT, UPT, URZ, UR15, URZ, UP0, !UPT ;  /* 0x0000000fff1b7290 */ /* 0x000fe200087fe4ff */
[----:B-1----:R-:W-:Y:S01]  /*1b40*/  SHF.L.U32 R2, R15, 0x1f, RZ ;  /* 0x0000001f0f027819 */ /* 0x002fe200000006ff */
[----:B------:R-:W-:Y:S01]  /*1b50*/  UMOV UR18, 0x0 ;  /* 0x0000000000127882 */ /* 0x000fe20000000000 */
[----:B------:R-:W-:Y:S01]  /*1b60*/  UMOV UR19, 0x10000000 ;  /* 0x1000000000137882 */ /* 0x000fe20000000000 */
[----:B------:R-:W-:Y:S01]  /*1b70*/  UMOV UR10, UR34 ;  /* 0x00000022000a7c82 */ /* 0x000fe20008000000 */
[----:B------:R4:W1:Y:S01]  /*1b80*/  SYNCS.PHASECHK.TRANS64.TRYWAIT P0, [UR8+0x28], R2 ;  /* 0x00002802ff0075a7 */ /* 0x0008620008001108 */
[----:B------:R-:W-:Y:S01]  /*1b90*/  ULEA UR8, UR17, UR6, 0xe ;  /* 0x0000000611087291 */ /* 0x000fe2000f8e70ff */
[----:B------:R-:W-:Y:S01]  /*1ba0*/  UMOV UR12, UR36 ;  /* 0x00000024000c7c82 */ /* 0x000fe20008000000 */
[----:B------:R-:W-:-:S02]  /*1bb0*/  UMOV UR9, UR33 ;  /* 0x0000002100097c82 */ /* 0x000fc40008000000 */
[----:B------:R-:W-:Y:S02]  /*1bc0*/  UIADD3 UR32, UPT, UPT, UR8, 0xc400, URZ ;  /* 0x0000c40008207890 */ /* 0x000fe4000fffe0ff */
[----:B------:R-:W-:Y:S01]  /*1bd0*/  UIADD3 UR8, UPT, UPT, UR8, 0x20400, URZ ;  /* 0x0002040008087890 */ /* 0x000fe2000fffe0ff */
[----:B------:R-:W-:Y:S01]  /*1be0*/  UMOV UR25, UR13 ;  /* 0x0000000d00197c82 */ /* 0x000fe20008000000 */
[----:B------:R-:W-:-:S05]  /*1bf0*/  UMOV UR17, UR23 ;  /* 0x0000001700117c82 */ /* 0x000fca0008000000 */
[----:B------:R2:W-:Y:S02]  /*1c00*/  UTMALDG.3D.2CTA [UR32], [UR28], desc[UR18] ;  /* 0x000012201c0075b4 */ /* 0x0005e40008211000 */
[----:B------:R4:W-:Y:S01]  /*1c10*/  UTMALDG.3D.2CTA [UR8], [UR26], desc[UR18] ;  /* 0x000012081a0075b4 */ /* 0x0009e20008211000 */
[----:B--2---:R-:W-:Y:S01]  /*1c20*/  UIADD3 UR34, UPT, UPT, UR34, 0x80, URZ ;  /* 0x0000008022227890 */ /* 0x004fe2000fffe0ff */
[----:B------:R-:W-:Y:S11]  /*1c30*/  BRA.U UP2, `(.L_x_31) ;  /* 0xfffffffd02507547 */ /* 0x000ff6000b83ffff */
.L_x_25:
[----:B----4-:R-:W-:Y:S01]  /*1c40*/  ULEA UR8, UR23, UR6, 0x3 ;  /* 0x0000000617087291 */ /* 0x010fe2000f8e18ff */
[----:B-1----:R-:W-:Y:S01]  /*1c50*/  SHF.L.U32 R2, R15, 0x1f, RZ ;  /* 0x0000001f0f027819 */ /* 0x002fe200000006ff */
[----:B------:R-:W-:Y:S01]  /*1c60*/  @!P1 SYNCS.ARRIVE.TRANS64.A1T0 RZ, [UR6+0x98], RZ ;  /* 0x000098ffffff99a7 */ /* 0x000fe20008100006 */
[----:B------:R-:W-:-:S06]  /*1c70*/  UISETP.GT.AND UP0, UPT, UR7, UR5, UPT ;  /* 0x000000050700728c */ /* 0x000fcc000bf04270 */
[----:B--2---:R1:W2:Y:S03]  /*1c80*/  SYNCS.PHASECHK.TRANS64.TRYWAIT P0, [UR8+0x28], R2 ;  /* 0x00002802ff0075a7 */ /* 0x0042a60008001108 */
[----:B------:R-:W-:Y:S05]  /*1c90*/  BRA.U !UP0, `(.L_x_32) ;  /* 0x0000000108bc7547 */ /* 0x000fea000b800000 */
[----:B------:R-:W-:Y:S01]  /*1ca0*/  UIADD3 UR26, UPT, UPT, UR24, UR25, URZ ;  /* 0x00000019181a7290 */ /* 0x000fe2000fffe0ff */
[----:B------:R-:W-:-:S11]  /*1cb0*/  UMOV UR27, UR23 ;  /* 0x00000017001b7c82 */ /* 0x000fd60008000000 */
.L_x_38:
[----:B------:R-:W-:Y:S01]  /*1cc0*/  ULEA UR17, UR27, UR6, 0x3 ;  /* 0x000000061b117291 */ /* 0x000fe2000f8e18ff */
[----:B--2---:R-:W-:Y:S01]  /*1cd0*/  @P5 MOV R3, 0x10000 ;  /* 0x0001000000035802 */ /* 0x004fe20000000f00 */
[----:B-12---:R-:W-:Y:S10]  /*1ce0*/  @P0 BRA `(.L_x_33) ;  /* 0x00000000000c0947 */ /* 0x006ff40003800000 */
[----:B------:R-:W-:-:S04]  /*1cf0*/  SHF.L.U32 R5, R15, 0x1f, RZ ;  /* 0x0000001f0f057819 */ /* 0x000fc800000006ff */
[----:B------:R-:W2:Y:S02]  /*1d00*/  SYNCS.PHASECHK.TRANS64.TRYWAIT P0, [UR17+0x28], R5 ;  /* 0x00002805ff0075a7 */ /* 0x000ea40008001111 */
[----:B--2---:R-:W-:Y:S05]  /*1d10*/  @!P0 BRA `(.L_x_34) ;  /* 0x0000009c00188947 */ /* 0x004fea0003800000 */
.L_x_33:
[----:B------:R2:W-:Y:S01]  /*1d20*/  @P5 SYNCS.ARRIVE.TRANS64 RZ, [UR17], R3 ;  /* 0x00000003ffff59a7 */ /* 0x0005e20008000011 */
[----:B------:R-:W-:-:S04]  /*1d30*/  ULOP3.LUT UR8, UR22, 0x2, URZ, 0xfc, !UPT ;  /* 0x0000000216087892 */ /* 0x000fc8000f8efcff */
[----:B------:R-:W-:-:S09]  /*1d40*/  UISETP.NE.AND UP0, UPT, UR8, 0x2, UPT ;  /* 0x000000020800788c */ /* 0x000fd2000bf05270 */
[----:B------:R-:W-:Y:S05]  /*1d50*/  BRA.U UP0, `(.L_x_35) ;  /* 0x0000000100047547 */ /* 0x000fea000b800000 */
[----:B------:R-:W-:Y:S05]  /*1d60*/  BPT.TRAP 0x1 ;  /* 0x000000040000795c */ /* 0x000fea0000300000 */
.L_x_35:
[----:B------:R-:W-:Y:S04]  /*1d70*/  BSSY.RECONVERGENT B0, `(.L_x_36) ;  /* 0x0000003000007945 */ /* 0x000fe80003800200 */
[----:B------:R-:W-:Y:S05]  /*1d80*/  @!P4 BRA `(.L_x_37) ;  /* 0x000000000004c947 */ /* 0x000fea0003800000 */
[----:B------:R-:W-:Y:S05]  /*1d90*/  BPT.TRAP 0x1 ;  /* 0x000000040000795c */ /* 0x000fea0000300000 */
.L_x_37:
[----:B------:R-:W-:Y:S05]  /*1da0*/  BSYNC.RECONVERGENT B0 ;  /* 0x0000000000007941 */ /* 0x000fea0003800200 */
.L_x_36:
[----:B------:R-:W-:Y:S02]  /*1db0*/  UIADD3 UR23, UPT, UPT, UR27, 0x1, URZ ;  /* 0x000000011b177890 */ /* 0x000fe4000fffe0ff */
[----:B------:R-:W-:Y:S02]  /*1dc0*/  UIADD3 UR32, UP1, UPT, UR14, 0x80, URZ ;  /* 0x000000800e207890 */ /* 0x000fe4000ff3e0ff */
[----:B------:R-:W-:Y:S02]  /*1dd0*/  UISETP.NE.AND UP0, UPT, UR23, 0x5, UPT ;  /* 0x000000051700788c */ /* 0x000fe4000bf05270 */
[----:B------:R-:W-:Y:S02]  /*1de0*/  USHF.L.U32 UR18, UR25, 0x7, URZ ;  /* 0x0000000719127899 */ /* 0x000fe400080006ff */
[----:B------:R-:W-:Y:S02]  /*1df0*/  USEL UR9, URZ, 0x1, UP0 ;  /* 0x00000001ff097887 */ /* 0x000fe40008000000 */
[----:B------:R-:W-:-:S02]  /*1e00*/  USEL UR23, UR23, URZ, UP0 ;  /* 0x000000ff17177287 */ /* 0x000fc40008000000 */
[----:B------:R-:W-:Y:S02]  /*1e10*/  UIADD3 UR30, UP0, UPT, UR14, 0x180, URZ ;  /* 0x000001800e1e7890 */ /* 0x000fe4000ff1e0ff */
[----:B------:R-:W-:Y:S01]  /*1e20*/  ULEA UR8, UR23, UR6, 0x3 ;  /* 0x0000000617087291 */ /* 0x000fe2000f8e18ff */
[----:B------:R-:W-:Y:S01]  /*1e30*/  LOP3.LUT R15, R15, UR9, RZ, 0x3c, !PT ;  /* 0x000000090f0f7c12 */ /* 0x000fe2000f8e3cff */
[----:B------:R-:W-:Y:S02]  /*1e40*/  ULOP3.LUT UR17, UR17, 0xfefffff8, URZ, 0xc0, !UPT ;  /* 0xfefffff811117892 */ /* 0x000fe4000f8ec0ff */
[----:B------:R-:W-:Y:S01]  /*1e50*/  UIADD3.X UR33, UPT, UPT, URZ, UR15, URZ, UP1, !UPT ;  /* 0x0000000fff217290 */ /* 0x000fe20008ffe4ff */
[----:B-1----:R-:W-:Y:S01]  /*1e60*/  SHF.L.U32 R2, R15, 0x1f, RZ ;  /* 0x0000001f0f027819 */ /* 0x002fe200000006ff */
[----:B------:R-:W-:Y:S01]  /*1e70*/  UIADD3.X UR31, UPT, UPT, URZ, UR15, URZ, UP0, !UPT ;  /* 0x0000000fff1f7290 */ /* 0x000fe200087fe4ff */
[----:B------:R-:W-:Y:S02]  /*1e80*/  UMOV UR28, 0x0 ;  /* 0x00000000001c7882 */ /* 0x000fe40000000000 */
[----:B------:R4:W1:Y:S01]  /*1e90*/  SYNCS.PHASECHK.TRANS64.TRYWAIT P0, [UR8+0x28], R2 ;  /* 0x00002802ff0075a7 */ /* 0x0008620008001108 */
[----:B------:R-:W-:Y:S01]  /*1ea0*/  ULEA UR8, UR27, UR6, 0xe ;  /* 0x000000061b087291 */ /* 0x000fe2000f8e70ff */
[----:B------:R-:W-:Y:S01]  /*1eb0*/  UMOV UR29, 0x10000000 ;  /* 0x10000000001d7882 */ /* 0x000fe20000000000 */
[----:B------:R-:W-:-:S02]  /*1ec0*/  UMOV UR19, UR35 ;  /* 0x0000002300137c82 */ /* 0x000fc40008000000 */
[----:B------:R-:W-:Y:S02]  /*1ed0*/  UIADD3 UR16, UPT, UPT, UR8, 0xc400, URZ ;  /* 0x0000c40008107890 */ /* 0x000fe4000fffe0ff */
[----:B------:R-:W-:Y:S01]  /*1ee0*/  UIADD3 UR8, UPT, UPT, UR8, 0x20400, URZ ;  /* 0x0002040008087890 */ /* 0x000fe2000fffe0ff */
[----:B------:R-:W-:Y:S01]  /*1ef0*/  UMOV UR20, UR36 ;  /* 0x0000002400147c82 */ /* 0x000fe20008000000 */
[----:B------:R-:W-:Y:S01]  /*1f00*/  UMOV UR12, UR36 ;  /* 0x00000024000c7c82 */ /* 0x000fe20008000000 */
[----:B------:R-:W-:Y:S01]  /*1f10*/  UMOV UR9, UR17 ;  /* 0x0000001100097c82 */ /* 0x000fe20008000000 */
[----:B------:R-:W-:Y:S01]  /*1f20*/  UMOV UR10, UR18 ;  /* 0x00000012000a7c82 */ /* 0x000fe20008000000 */
[----:B------:R-:W-:Y:S02]  /*1f30*/  UIADD3 UR25, UPT, UPT, UR25, 0x1, URZ ;  /* 0x0000000119197890 */ /* 0x000fe4000fffe0ff */
[----:B------:R4:W-:Y:S01]  /*1f40*/  UTMALDG.3D.2CTA [UR16], [UR32], desc[UR28] ;  /* 0x00001c10200075b4 */ /* 0x0009e20008211000 */
[----:B------:R-:W-:Y:S01]  /*1f50*/  UMOV UR27, UR23 ;  /* 0x00000017001b7c82 */ /* 0x000fe20008000000 */
[----:B------:R-:W-:Y:S01]  /*1f60*/  UISETP.NE.AND UP0, UPT, UR25, UR26, UPT ;  /* 0x0000001a1900728c */ /* 0x000fe2000bf05270 */
[----:B------:R4:W-:Y:S08]  /*1f70*/  UTMALDG.3D.2CTA [UR8], [UR30], desc[UR28] ;  /* 0x00001c081e0075b4 */ /* 0x0009f00008211000 */
[----:B----4-:R-:W-:Y:S05]  /*1f80*/  BRA.U UP0, `(.L_x_38) ;  /* 0xfffffffd004c7547 */ /* 0x010fea000b83ffff */
.L_x_32:
[----:B-1----:R-:W-:Y:S01]  /*1f90*/  LEA R2, R14, UR6, 0x3 ;  /* 0x000000060e027c11 */ /* 0x002fe2000f8e18ff */
[----:B------:R-:W-:Y:S01]  /*1fa0*/  NOP ;  /* 0x0000000000007918 */ /* 0x000fe20000000000 */
[----:B--2---:R-:W-:Y:S02]  /*1fb0*/  SHF.L.U32 R3, R12, 0x1f, RZ ;  /* 0x0000001f0c037819 */ /* 0x004fe400000006ff */
[----:B------:R-:W-:Y:S02]  /*1fc0*/  LEA R4, R14, UR6, 0x4 ;  /* 0x000000060e047c11 */ /* 0x000fe4000f8e20ff */
[----:B------:R-:W1:Y:S02]  /*1fd0*/  SYNCS.PHASECHK.TRANS64.TRYWAIT P0, [R2+URZ+0xa0], R3 ;  /* 0x0000a003020075a7 */ /* 0x000e6400080011ff */
[----:B-1----:R-:W-:Y:S05]  /*1fe0*/  @!P0 BRA `(.L_x_39) ;  /* 0x00000098007c8947 */ /* 0x002fea0003800000 */
.L_x_145:
[----:B------:R-:W2:Y:S01]  /*1ff0*/  LDS.128 R4, [R4+0x110] ;  /* 0x0001100004047984 */ /* 0x000ea20000000c00 */
[----:B------:R-:W-:Y:S01]  /*2000*/  ISETP.GE.AND P0, PT, R72, 0x1, PT ;  /* 0x000000014800780c */ /* 0x000fe20003f06270 */
[----:B-1----:R-:W-:Y:S01]  /*2010*/  VIADD R2, R2, 0xb0 ;  /* 0x000000b002027836 */ /* 0x002fe20000000000 */
[----:B------:R-:W-:Y:S01]  /*2020*/  @!PT LDS RZ, [RZ] ;  /* 0x00000000fffff984 */ /* 0x000fe20000000800 */
[----:B------:R-:W-:Y:S01]  /*2030*/  @!PT LDS RZ, [RZ] ;  /* 0x00000000fffff984 */ /* 0x000fe20000000800 */
[----:B------:R-:W-:Y:S01]  /*2040*/  @!PT LDS RZ, [RZ] ;  /* 0x00000000fffff984 */ /* 0x000fe20000000800 */
[----:B------:R-:W-:Y:S01]  /*2050*/  @!PT LDS RZ, [RZ] ;  /* 0x00000000fffff984 */ /* 0x000fe20000000800 */
[----:B------:R1:W-:Y:S06]  /*2060*/  MEMBAR.ALL.CTA ;  /* 0x0000000000007992 */ /* 0x0003ec0000008000 */
[----:B-1----:R-:W1:Y:S01]  /*2070*/  FENCE.VIEW.ASYNC.S ;  /* 0x00000000000073c6 */ /* 0x002e620000000000 */
[----:B------:R-:W-:-:S04]  /*2080*/  PRMT R2, RZ, 0x654, R2 ;  /* 0x00000654ff027816 */ /* 0x000fc80000000002 */
[----:B-1----:R1:W-:Y:S01]  /*2090*/  SYNCS.ARRIVE.TRANS64.RED.A1T0 RZ, [R2+URZ], RZ ;  /* 0x000000ff02ff79a7 */ /* 0x0023e200081004ff */
[----:B--2---:R-:W-:-:S13]  /*20a0*/  LOP3.LUT P2, RZ, R6, 0x1, RZ, 0xc0, !PT ;  /* 0x0000000106ff7812 */ /* 0x004fda000784c0ff */
[----:B------:R-:W-:Y:S01]  /*20b0*/  @P2 SHF.R.U32.HI R3, RZ, 0x10, R5 ;  /* 0x00000010ff032819 */ /* 0x000fe20000011605 */
[----:B------:R-:W-:Y:S01]  /*20c0*/  VOTEU.ANY UP0, P2 ;  /* 0x0000000000ff7886 */ /* 0x000fe20001000100 */
[----:B------:R-:W-:Y:S02]  /*20d0*/  @P2 MOV R13, R4 ;  /* 0x00000004000d2202 */ /* 0x000fe40000000f00 */
[----:B------:R-:W-:Y:S02]  /*20e0*/  @P2 R2UR.BROADCAST UR8, R3 ;  /* 0x00000000030822ca */ /* 0x000fe400008e0000 */
[----:B------:R-:W-:-:S11]  /*20f0*/  @P2 LOP3.LUT R11, R5, 0xffff, RZ, 0xc0, !PT ;  /* 0x0000ffff050b2812 */ /* 0x000fd600078ec0ff */
[----:B------:R-:W-:Y:S01]  /*2100*/  @UP0 UMOV UR36, UR8 ;  /* 0x0000000800240c82 */ /* 0x000fe20008000000 */
[----:B-1----:R-:W-:Y:S05]  /*2110*/  @!P0 BRA `(.L_x_40) ;  /* 0x0000000000b88947 */ /* 0x002fea0003800000 */
[----:B------:R-:W3:Y:S01]  /*2120*/  LDC.64 R4, c[0x0][0xb18] ;  /* 0x0002c600ff047b82 */ /* 0x000ee20000000a00 */
[----:B------:R-:W-:-:S07]  /*2130*/  ISETP.NE.AND P3, PT, R72, 0x1, PT ;  /* 0x000000014800780c */ /* 0x000fce0003f65270 */
[----:B------:R-:W1:Y:S08]  /*2140*/  LDC.64 R6, c[0x0][0xb10] ;  /* 0x0002c400ff067b82 */ /* 0x000e700000000a00 */
[----:B------:R-:W2:Y:S08]  /*2150*/  LDC R17, c[0x0][0xb20] ;  /* 0x0002c800ff117b82 */ /* 0x000eb00000000800 */
[----:B------:R-:W4:Y:S01]  /*2160*/  LDC R18, c[0x0][0xb0c] ;  /* 0x0002c300ff127b82 */ /* 0x000f220000000800 */
[----:B---3--:R-:W-:Y:S01]  /*2170*/  IMAD.HI.U32 R22, R0, R5, RZ ;  /* 0x0000000500167227 */ /* 0x008fe200078e00ff */
[----:B------:R-:W-:-:S06]  /*2180*/  ISETP.NE.AND P0, PT, R4, 0x1, PT ;  /* 0x000000010400780c */ /* 0x000fcc0003f05270 */
[----:B------:R-:W3:Y:S01]  /*2190*/  LDC.64 R2, c[0x0][0xb28] ;  /* 0x0002ca00ff027b82 */ /* 0x000ee20000000a00 */
[----:B-1----:R-:W-:-:S04]  /*21a0*/  IMAD.HI.U32 R20, R9, R6, RZ ;  /* 0x0000000609147227 */ /* 0x002fc800078e00ff */
[----:B------:R-:W-:Y:S01]  /*21b0*/  IMAD.HI.U32 R24, R13, R6, RZ ;  /* 0x000000060d187227 */ /* 0x000fe200078e00ff */
[----:B------:R-:W-:Y:S02]  /*21c0*/  SHF.R.U32.HI R20, RZ, R7, R20 ;  /* 0x00000007ff147219 */ /* 0x000fe40000011614 */
[----:B--2---:R-:W-:Y:S01]  /*21d0*/  SHF.R.U32.HI R19, RZ, R17, R22 ;  /* 0x00000011ff137219 */ /* 0x004fe20000011616 */
[----:B------:R-:W-:Y:S01]  /*21e0*/  IMAD.HI.U32 R22, R11, R5, RZ ;  /* 0x000000050b167227 */ /* 0x000fe200078e00ff */
[----:B------:R-:W-:Y:S02]  /*21f0*/  SHF.R.U32.HI R24, RZ, R7, R24 ;  /* 0x00000007ff187219 */ /* 0x000fe40000011618 */
[----:B------:R-:W-:Y:S02]  /*2200*/  SEL R19, R0, R19, !P0 ;  /* 0x0000001300137207 */ /* 0x000fe40004000000 */
[----:B------:R-:W-:Y:S02]  /*2210*/  SHF.R.U32.HI R22, RZ, R17, R22 ;  /* 0x00000011ff167219 */ /* 0x000fe40000011616 */
[----:B----4-:R-:W-:-:S02]  /*2220*/  ISETP.NE.AND P1, PT, R18, 0x1, PT ;  /* 0x000000011200780c */ /* 0x010fc40003f25270 */
[----:B------:R-:W-:Y:S02]  /*2230*/  SEL R5, R11, R22, !P0 ;  /* 0x000000160b057207 */ /* 0x000fe40004000000 */
[----:B------:R-:W-:Y:S02]  /*2240*/  SEL R21, R9, R20, !P1 ;  /* 0x0000001409157207 */ /* 0x000fe40004800000 */
[----:B------:R-:W-:Y:S01]  /*2250*/  SEL R7, R13, R24, !P1 ;  /* 0x000000180d077207 */ /* 0x000fe20004800000 */
[----:B---3--:R-:W-:Y:S01]  /*2260*/  IMAD.HI.U32 R20, R19, R2, RZ ;  /* 0x0000000213147227 */ /* 0x008fe200078e00ff */
[----:B------:R-:W-:-:S03]  /*2270*/  IADD3 R17, PT, PT, -R5, RZ, RZ ;  /* 0x000000ff05117210 */ /* 0x000fc60007ffe1ff */
        /* <DEDUP_REMOVED lines=11> */
[----:B------:R-:W-:-:S04]  /*2330*/  @!P0 IMAD.HI.U32 R20, R7, R2, RZ ;  /* 0x0000000207148227 */ /* 0x000fc800078e00ff */
[----:B------:R-:W-:Y:S01]  /*2340*/  IMAD.MOV R2, RZ, RZ, -R6 ;  /* 0x000000ffff027224 */ /* 0x000fe200078e0a06 */
[----:B------:R-:W-:-:S03]  /*2350*/  @!P0 SHF.R.U32.HI R20, RZ, R3, R20 ;  /* 0x00000003ff148219 */ /* 0x000fc60000011614 */
[----:B------:R-:W-:Y:S01]  /*2360*/  IMAD R2, R72, R2, R5 ;  /* 0x0000000248027224 */ /* 0x000fe200078e0205 */
        /* <DEDUP_REMOVED lines=9> */
.L_x_40:
[----:B------:R-:W1:Y:S02]  /*2400*/  LDCU UR8, c[0x0][0xb30] ;  /* 0x00016600ff0877ac */ /* 0x000e640008000800 */
[----:B-1----:R-:W-:-:S09]  /*2410*/  UISETP.NE.AND UP0, UPT, UR8, 0x1, UPT ;  /* 0x000000010800788c */ /* 0x002fd2000bf05270 */
[----:B------:R-:W-:Y:S05]  /*2420*/  BRA.U UP0, `(.L_x_41) ;  /* 0x0000000100407547 */ /* 0x000fea000b800000 */
[----:B------:R-:W1:Y:S08]  /*2430*/  LDC.64 R4, c[0x0][0xb10] ;  /* 0x0002c400ff047b82 */ /* 0x000e700000000a00 */
[----:B------:R-:W2:Y:S08]  /*2440*/  LDC.64 R2, c[0x0][0xb18] ;  /* 0x0002c600ff027b82 */ /* 0x000eb00000000a00 */
[----:B------:R-:W4:Y:S08]  /*2450*/  LDC R6, c[0x0][0xb20] ;  /* 0x0002c800ff067b82 */ /* 0x000f300000000800 */
[----:B------:R-:W3:Y:S01]  /*2460*/  LDC R18, c[0x0][0xb0c] ;  /* 0x0002c300ff127b82 */ /* 0x000ee20000000800 */
[----:B-1----:R-:W-:-:S05]  /*2470*/  IMAD.HI.U32 R4, R13, R4, RZ ;  /* 0x000000040d047227 */ /* 0x002fca00078e00ff */
[----:B------:R-:W-:Y:S01]  /*2480*/  SHF.R.U32.HI R4, RZ, R5, R4 ;  /* 0x00000005ff047219 */ /* 0x000fe20000011604 */
[----:B--2---:R-:W-:Y:S01]  /*2490*/  IMAD.HI.U32 R3, R11, R3, RZ ;  /* 0x000000030b037227 */ /* 0x004fe200078e00ff */
[----:B------:R-:W-:-:S04]  /*24a0*/  ISETP.NE.AND P0, PT, R2, 0x1, PT ;  /* 0x000000010200780c */ /* 0x000fc80003f05270 */
[----:B----4-:R-:W-:-:S04]  /*24b0*/  SHF.R.U32.HI R6, RZ, R6, R3 ;  /* 0x00000006ff067219 */ /* 0x010fc80000011603 */
[----:B------:R-:W-:Y:S02]  /*24c0*/  SEL R3, R11, R6, !P0 ;  /* 0x000000060b037207 */ /* 0x000fe40004000000 */
[----:B---3--:R-:W-:-:S04]  /*24d0*/  ISETP.NE.AND P1, PT, R18, 0x1, PT ;  /* 0x000000011200780c */ /* 0x008fc80003f25270 */
[----:B------:R-:W-:-:S05]  /*24e0*/  SEL R4, R13, R4, !P1 ;  /* 0x000000040d047207 */ /* 0x000fca0004800000 */
[----:B------:R-:W-:Y:S02]  /*24f0*/  IMAD.IADD R5, R3, 0x1, -R4 ;  /* 0x0000000103057824 */ /* 0x000fe400078e0a04 */
[----:B------:R-:W-:Y:S02]  /*2500*/  IMAD.IADD R3, R4, 0x1, -R3 ;  /* 0x0000000104037824 */ /* 0x000fe400078e0a03 */
[----:B------:R-:W-:Y:S02]  /*2510*/  IMAD R13, R5, R18, R13 ;  /* 0x00000012050d7224 */ /* 0x000fe400078e020d */
[----:B------:R-:W-:-:S07]  /*2520*/  IMAD R11, R3, R2, R11 ;  /* 0x00000002030b7224 */ /* 0x000fce00078e020b */
.L_x_41:
[----:B------:R-:W-:Y:S01]  /*2530*/  VIADD R14, R14, 0x1 ;  /* 0x000000010e0e7836 */ /* 0x000fe20000000000 */
[----:B------:R-:W-:Y:S01]  /*2540*/  PLOP3.LUT P1, PT, PT, PT, PT, 0x80, 0x8 ;  /* 0x000000000008781c */ /* 0x000fe20003f2f070 */
[----:B------:R-:W-:Y:S02]  /*2550*/  IMAD.IADD R21, R13, 0x1, R154 ;  /* 0x000000010d157824 */ /* 0x000fe400078e029a */
[----:B------:R-:W-:Y:S01]  /*2560*/  IMAD.IADD R20, R11, 0x1, R152 ;  /* 0x000000010b147824 */ /* 0x000fe200078e0298 */
[----:B------:R-:W-:-:S04]  /*2570*/  ISETP.NE.AND P0, PT, R14, 0x2, PT ;  /* 0x000000020e00780c */ /* 0x000fc80003f05270 */
[----:B------:R-:W-:Y:S02]  /*2580*/  SEL R3, RZ, 0x1, P0 ;  /* 0x00000001ff037807 */ /* 0x000fe40000000000 */
[----:B------:R-:W-:Y:S02]  /*2590*/  SEL R14, R14, RZ, P0 ;  /* 0x000000ff0e0e7207 */ /* 0x000fe40000000000 */
[----:B------:R-:W-:Y:S01]  /*25a0*/  LOP3.LUT R12, R12, R3, RZ, 0x3c, !PT ;  /* 0x000000030c0c7212 */ /* 0x000fe200078e3cff */
[----:B------:R-:W-:Y:S06]  /*25b0*/  @P2 BRA `(.L_x_42) ;  /* 0xfffffff000642947 */ /* 0x000fec000383ffff */
[----:B------:R-:W-:Y:S01]  /*25c0*/  UIADD3 UR6, UPT, UPT, UR6, 0x28, URZ ;  /* 0x0000002806067890 */ /* 0x000fe2000fffe0ff */
[----:B------:R-:W-:-:S03]  /*25d0*/  SHF.L.U32 R3, R15, 0x1f, RZ ;  /* 0x0000001f0f037819 */ /* 0x000fc600000006ff */
[----:B------:R-:W-:-:S09]  /*25e0*/  ULEA UR4, UR23, UR6, 0x3 ;  /* 0x0000000617047291 */ /* 0x000fd2000f8e18ff */
[----:B------:R-:W1:Y:S02]  /*25f0*/  SYNCS.PHASECHK.TRANS64.TRYWAIT P0, [UR4], R3 ;  /* 0x00000003ff0075a7 */ /* 0x000e640008001104 */
[----:B-1----:R-:W-:Y:S05]  /*2600*/  @!P0 BRA `(.L_x_43) ;  /* 0x0000009400088947 */ /* 0x002fea0003800000 */
.L_x_147:
[----:B------:R-:W-:-:S04]  /*2610*/  UIADD3 UR5, UPT, UPT, UR23, 0x1, URZ ;  /* 0x0000000117057890 */ /* 0x000fc8000fffe0ff */
[----:B------:R-:W-:-:S04]  /*2620*/  UISETP.NE.AND UP0, UPT, UR5, 0x5, UPT ;  /* 0x000000050500788c */ /* 0x000fc8000bf05270 */
[----:B------:R-:W-:Y:S02]  /*2630*/  USEL UR7, URZ, 0x1, UP0 ;  /* 0x00000001ff077887 */ /* 0x000fe40008000000 */
[----:B------:R-:W-:-:S04]  /*2640*/  USEL UR5, UR5, URZ, UP0 ;  /* 0x000000ff05057287 */ /* 0x000fc80008000000 */
[----:B------:R-:W-:Y:S01]  /*2650*/  ULEA UR4, UR5, UR6, 0x3 ;  /* 0x0000000605047291 */ /* 0x000fe2000f8e18ff */
[----:B------:R-:W-:-:S04]  /*2660*/  LOP3.LUT R2, R15, UR7, RZ, 0x3c, !PT ;  /* 0x000000070f027c12 */ /* 0x000fc8000f8e3cff */
[----:B-1----:R-:W-:-:S04]  /*2670*/  SHF.L.U32 R3, R2, 0x1f, RZ ;  /* 0x0000001f02037819 */ /* 0x002fc800000006ff */
[----:B------:R-:W1:Y:S02]  /*2680*/  SYNCS.PHASECHK.TRANS64.TRYWAIT P0, [UR4], R3 ;  /* 0x00000003ff0075a7 */ /* 0x000e640008001104 */
[----:B-1----:R-:W-:Y:S05]  /*2690*/  @!P0 BRA `(.L_x_44) ;  /* 0x0000009000fc8947 */ /* 0x002fea0003800000 */
.L_x_149:
        /* <DEDUP_REMOVED lines=9> */
.L_x_151:
        /* <DEDUP_REMOVED lines=9> */
.L_x_153:
[----:B------:R-:W-:-:S04]  /*27c0*/  UIADD3 UR5, UPT, UPT, UR5, 0x1, URZ ;  /* 0x0000000105057890 */ /* 0x000fc8000fffe0ff */
[----:B------:R-:W-:-:S04]  /*27d0*/  UISETP.NE.AND UP0, UPT, UR5, 0x5, UPT ;  /* 0x000000050500788c */ /* 0x000fc8000bf05270 */
[----:B------:R-:W-:Y:S02]  /*27e0*/  USEL UR4, URZ, 0x1, UP0 ;  /* 0x00000001ff047887 */ /* 0x000fe40008000000 */
[----:B------:R-:W-:-:S04]  /*27f0*/  USEL UR5, UR5, URZ, UP0 ;  /* 0x000000ff05057287 */ /* 0x000fc80008000000 */
[----:B------:R-:W-:Y:S01]  /*2800*/  ULEA UR5, UR5, UR6, 0x3 ;  /* 0x0000000605057291 */ /* 0x000fe2000f8e18ff */
[----:B-1----:R-:W-:-:S04]  /*2810*/  LOP3.LUT R3, R2, UR4, RZ, 0x3c, !PT ;  /* 0x0000000402037c12 */ /* 0x002fc8000f8e3cff */
[----:B------:R-:W-:Y:S01]  /*2820*/  SHF.L.U32 R3, R3, 0x1f, RZ ;  /* 0x0000001f03037819 */ /* 0x000fe200000006ff */
[----:B---3--:R-:W-:-:S07]  /*2830*/  IMAD.U32 R0, RZ, RZ, UR5 ;  /* 0x00000005ff007e24 */ /* 0x008fce000f8e00ff */
.L_x_47:
[----:B-1----:R1:W2:Y:S02]  /*2840*/  SYNCS.PHASECHK.TRANS64.TRYWAIT P0, [R0+URZ], R3 ;  /* 0x00000003000075a7 */ /* 0x0022a400080011ff */
[----:B--2---:R-:W-:Y:S05]  /*2850*/  @!P0 NANOSLEEP.SYNCS 0x989680 ;  /* 0x009896800000895d */ /* 0x004fea0003900000 */
[----:B------:R-:W2:Y:S02]  /*2860*/  @!P0 SYNCS.PHASECHK.TRANS64 P0, [R0+URZ], R3 ;  /* 0x00000003000085a7 */ /* 0x000ea400080010ff */
[----:B--2---:R-:W-:Y:S05]  /*2870*/  @P0 EXIT ;  /* 0x000000000000094d */ /* 0x004fea0003800000 */
[----:B------:R-:W-:Y:S05]  /*2880*/  BRA `(.L_x_47) ;  /* 0xfffffffc00ec7947 */ /* 0x000fea000383ffff */
.L_x_22:
[----:B------:R-:W-:-:S04]  /*2890*/  UISETP.NE.AND UP1, UPT, UR37, URZ, UPT ;  /* 0x000000ff2500728c */ /* 0x000fc8000bf25270 */
[----:B------:R-:W-:-:S09]  /*28a0*/  UISETP.NE.OR UP1, UPT, UR10, 0x1, UP1 ;  /* 0x000000010a00788c */ /* 0x000fd20008f25670 */
[----:B------:R-:W-:Y:S05]  /*28b0*/  BRA.U UP1, `(.L_x_48) ;  /* 0x00000005014c7547 */ /* 0x000fea000b800000 */
[----:B------:R-:W-:Y:S01]  /*28c0*/  HFMA2 R11, -RZ, RZ, 0, 0 ;  /* 0x00000000ff0b7431 */ /* 0x000fe200000001ff */
[----:B------:R-:W-:Y:S01]  /*28d0*/  ISETP.GE.U32.AND P2, PT, R10, 0x2, PT ;  /* 0x000000020a00780c */ /* 0x000fe20003f46070 */
[----:B------:R-:W-:Y:S01]  /*28e0*/  IMAD.MOV.U32 R12, RZ, RZ, 0x1 ;  /* 0x00000001ff0c7424 */ /* 0x000fe200078e00ff */
[----:B------:R-:W-:Y:S01]  /*28f0*/  CS2R R8, SRZ ;  /* 0x0000000000087805 */ /* 0x000fe2000001ff00 */
[----:B------:R-:W-:Y:S01]  /*2900*/  IMAD.MOV.U32 R3, RZ, RZ, RZ ;  /* 0x000000ffff037224 */ /* 0x000fe200078e00ff */
[----:B------:R-:W-:Y:S01]  /*2910*/  UMOV UR4, 0x400 ;  /* 0x0000040000047882 */ /* 0x000fe20000000000 */
[----:B------:R-:W-:Y:S01]  /*2920*/  UMOV UR6, URZ ;  /* 0x000000ff00067c82 */ /* 0x000fe20008000000 */
[----:B------:R-:W-:-:S12]  /*2930*/  ULEA UR37, UR37, UR4, 0x18 ;  /* 0x0000000425257291 */ /* 0x000fd8000f8ec0ff */
.L_x_52:
[----:B------:R-:W-:Y:S02]  /*2940*/  LEA R0, R3, UR37, 0x3 ;  /* 0x0000002503007c11 */ /* 0x000fe4000f8e18ff */
[----:B------:R-:W-:-:S03]  /*2950*/  SHF.L.U32 R5, R8, 0x1f, RZ ;  /* 0x0000001f08057819 */ /* 0x000fc600000006ff */
[----:B------:R-:W-:Y:S01]  /*2960*/  VIADD R4, R0, 0xf0 ;  /* 0x000000f000047836 */ /* 0x000fe20000000000 */
[----:B------:R-:W1:Y:S02]  /*2970*/  SYNCS.PHASECHK.TRANS64.TRYWAIT P0, [R0+URZ+0xe0], R5 ;  /* 0x0000e005000075a7 */ /* 0x000e6400080011ff */
[----:B-1----:R-:W-:Y:S05]  /*2980*/  @!P0 BRA `(.L_x_49) ;  /* 0x0000009000888947 */ /* 0x002fea0003800000 */
.L_x_154:
[----:B------:R-:W-:Y:S01]  /*2990*/  ULEA UR5, UR6, UR37, 0x3 ;  /* 0x0000002506057291 */ /* 0x000fe2000f8e18ff */
[----:B------:R-:W-:Y:S01]  /*29a0*/  PRMT R4, RZ, 0x654, R4 ;  /* 0x00000654ff047816 */ /* 0x000fe20000000004 */
[----:B-1----:R-:W-:Y:S01]  /*29b0*/  @!P2 IMAD.MOV.U32 R5, RZ, RZ, 0x10 ;  /* 0x00000010ff05a424 */ /* 0x002fe200078e00ff */
[----:B------:R-:W-:Y:S01]  /*29c0*/  SHF.L.U32 R7, R12, 0x1f, RZ ;  /* 0x0000001f0c077819 */ /* 0x000fe200000006ff */
[----:B------:R-:W-:Y:S01]  /*29d0*/  UIADD3 UR4, UPT, UPT, UR5, 0xa0, URZ ;  /* 0x000000a005047890 */ /* 0x000fe2000fffe0ff */
[----:B------:R1:W-:Y:S05]  /*29e0*/  SYNCS.ARRIVE.TRANS64.RED.A1T0 RZ, [R4+URZ], RZ ;  /* 0x000000ff04ff79a7 */ /* 0x0003ea00081004ff */
[----:B------:R-:W-:Y:S01]  /*29f0*/  IMAD.U32 R13, RZ, RZ, UR4 ;  /* 0x00000004ff0d7e24 */ /* 0x000fe2000f8e00ff */
[----:B------:R-:W2:Y:S04]  /*2a00*/  SYNCS.PHASECHK.TRANS64.TRYWAIT P0, [UR5+0xb0], R7 ;  /* 0x0000b007ff0075a7 */ /* 0x000ea80008001105 */
[----:B------:R-:W-:Y:S01]  /*2a10*/  PRMT R13, R10, 0x654, R13 ;  /* 0x000006540a0d7816 */ /* 0x000fe2000000000d */
[----:B-12---:R-:W-:Y:S06]  /*2a20*/  @!P0 BRA `(.L_x_50) ;  /* 0x0000009000748947 */ /* 0x006fec0003800000 */
.L_x_156:
[----:B------:R-:W-:Y:S01]  /*2a30*/  ULEA UR4, UR6, UR37, 0x4 ;  /* 0x0000002506047291 */ /* 0x000fe2000f8e20ff */
[----:B------:R-:W-:Y:S01]  /*2a40*/  SEL R2, R13, R2, !P2 ;  /* 0x000000020d027207 */ /* 0x000fe20005000000 */
[----:B------:R-:W-:Y:S01]  /*2a50*/  UIADD3 UR5, UPT, UPT, UR5, 0xa0, URZ ;  /* 0x000000a005057890 */ /* 0x000fe2000fffe0ff */
[----:B-1----:R-:W-:Y:S01]  /*2a60*/  LEA R0, R11, UR37, 0x3 ;  /* 0x000000250b007c11 */ /* 0x002fe2000f8e18ff */
[----:B------:R-:W-:Y:S01]  /*2a70*/  UIADD3 UR4, UPT, UPT, UR4, 0x110, URZ ;  /* 0x0000011004047890 */ /* 0x000fe2000fffe0ff */
[----:B------:R1:W-:Y:S01]  /*2a80*/  @!P2 SYNCS.ARRIVE.TRANS64.RED RZ, [R2+URZ], R5 ;  /* 0x0000000502ffa9a7 */ /* 0x0003e200080004ff */
[----:B------:R-:W-:Y:S01]  /*2a90*/  UIADD3 UR6, UPT, UPT, UR6, 0x1, URZ ;  /* 0x0000000106067890 */ /* 0x000fe2000fffe0ff */
[----:B------:R-:W-:-:S03]  /*2aa0*/  VIADD R3, R3, 0x1 ;  /* 0x0000000103037836 */ /* 0x000fc60000000000 */
[----:B------:R-:W-:Y:S02]  /*2ab0*/  UISETP.NE.AND UP0, UPT, UR6, 0x2, UPT ;  /* 0x000000020600788c */ /* 0x000fe4000bf05270 */
[----:B------:R-:W-:Y:S01]  /*2ac0*/  ISETP.NE.AND P0, PT, R3, 0x2, PT ;  /* 0x000000020300780c */ /* 0x000fe20003f05270 */
[----:B------:R-:W-:Y:S06]  /*2ad0*/  UGETNEXTWORKID.BROADCAST [UR4], [UR5] ;  /* 0x00000000040073ca */ /* 0x000fec0008000100 */
[----:B------:R-:W-:Y:S02]  /*2ae0*/  USEL UR4, URZ, 0x1, UP0 ;  /* 0x00000001ff047887 */ /* 0x000fe40008000000 */
[----:B------:R-:W-:-:S04]  /*2af0*/  USEL UR6, UR6, URZ, UP0 ;  /* 0x000000ff06067287 */ /* 0x000fc80008000000 */
[----:B------:R-:W-:Y:S02]  /*2b00*/  LOP3.LUT R12, R12, UR4, RZ, 0x3c, !PT ;  /* 0x000000040c0c7c12 */ /* 0x000fe4000f8e3cff */
[----:B-1----:R-:W-:-:S04]  /*2b10*/  SHF.L.U32 R5, R9, 0x1f, RZ ;  /* 0x0000001f09057819 */ /* 0x002fc800000006ff */
[----:B------:R-:W1:Y:S02]  /*2b20*/  SYNCS.PHASECHK.TRANS64.TRYWAIT P1, [R0+URZ+0xa0], R5 ;  /* 0x0000a005000075a7 */ /* 0x000e6400080211ff */
[----:B-1----:R-:W-:Y:S05]  /*2b30*/  @!P1 BRA `(.L_x_51) ;  /* 0x0000009000489947 */ /* 0x002fea0003800000 */
.L_x_157:
[----:B------:R-:W-:Y:S01]  /*2b40*/  LEA R4, R11, UR37, 0x4 ;  /* 0x000000250b047c11 */ /* 0x000fe2000f8e20ff */
[----:B-1----:R-:W-:Y:S01]  /*2b50*/  VIADD R0, R0, 0xb0 ;  /* 0x000000b000007836 */ /* 0x002fe20000000000 */
[----:B------:R-:W-:Y:S01]  /*2b60*/  SEL R3, R3, RZ, P0 ;  /* 0x000000ff03037207 */ /* 0x000fe20000000000 */
[----:B------:R-:W-:-:S03]  /*2b70*/  VIADD R11, R11, 0x1 ;  /* 0x000000010b0b7836 */ /* 0x000fc60000000000 */
[----:B------:R-:W1:Y:S01]  /*2b80*/  LDS.128 R4, [R4+0x110] ;  /* 0x0001100004047984 */ /* 0x000e620000000c00 */
[----:B------:R-:W-:Y:S02]  /*2b90*/  PRMT R0, RZ, 0x654, R0 ;  /* 0x00000654ff007816 */ /* 0x000fe40000000000 */
[C---:B------:R-:W-:Y:S01]  /*2ba0*/  ISETP.NE.AND P1, PT, R11.reuse, 0x2, PT ;  /* 0x000000020b00780c */ /* 0x040fe20003f25270 */
[----:B------:R-:W-:Y:S01]  /*2bb0*/  @!PT LDS RZ, [RZ] ;  /* 0x00000000fffff984 */ /* 0x000fe20000000800 */
[----:B------:R-:W-:Y:S01]  /*2bc0*/  @!PT LDS RZ, [RZ] ;  /* 0x00000000fffff984 */ /* 0x000fe20000000800 */
[----:B------:R-:W-:Y:S01]  /*2bd0*/  @!PT LDS RZ, [RZ] ;  /* 0x00000000fffff984 */ /* 0x000fe20000000800 */
[----:B------:R-:W-:Y:S01]  /*2be0*/  @!PT LDS RZ, [RZ] ;  /* 0x00000000fffff984 */ /* 0x000fe20000000800 */
[----:B------:R2:W-:Y:S06]  /*2bf0*/  MEMBAR.ALL.CTA ;  /* 0x0000000000007992 */ /* 0x0005ec0000008000 */
[----:B--2---:R-:W2:Y:S01]  /*2c00*/  FENCE.VIEW.ASYNC.S ;  /* 0x00000000000073c6 */ /* 0x004ea20000000000 */
[----:B------:R-:W-:Y:S01]  /*2c10*/  SEL R11, R11, RZ, P1 ;  /* 0x000000ff0b0b7207 */ /* 0x000fe20000800000 */
[----:B--2---:R2:W-:Y:S01]  /*2c20*/  SYNCS.ARRIVE.TRANS64.RED.A1T0 RZ, [R0+URZ], RZ ;  /* 0x000000ff00ff79a7 */ /* 0x0045e200081004ff */
[----:B-1----:R-:W-:-:S02]  /*2c30*/  LOP3.LUT P3, RZ, R6, 0x1, RZ, 0xc0, !PT ;  /* 0x0000000106ff7812 */ /* 0x002fc4000786c0ff */
[----:B------:R-:W-:-:S04]  /*2c40*/  SEL R5, RZ, 0x1, P0 ;  /* 0x00000001ff057807 */ /* 0x000fc80000000000 */
[----:B------:R-:W-:Y:S02]  /*2c50*/  LOP3.LUT R8, R8, R5, RZ, 0x3c, !PT ;  /* 0x0000000508087212 */ /* 0x000fe400078e3cff */
[----:B--2---:R-:W-:-:S04]  /*2c60*/  SEL R0, RZ, 0x1, P1 ;  /* 0x00000001ff007807 */ /* 0x004fc80000800000 */
[----:B------:R-:W-:Y:S01]  /*2c70*/  LOP3.LUT R9, R9, R0, RZ, 0x3c, !PT ;  /* 0x0000000009097212 */ /* 0x000fe200078e3cff */
[----:B------:R-:W-:Y:S06]  /*2c80*/  @P3 BRA `(.L_x_52) ;  /* 0xfffffffc002c3947 */ /* 0x000fec000383ffff */
[----:B------:R-:W-:Y:S01]  /*2c90*/  ULEA UR5, UR6, UR37, 0x3 ;  /* 0x0000002506057291 */ /* 0x000fe2000f8e18ff */
[----:B------:R-:W-:-:S08]  /*2ca0*/  SHF.L.U32 R3, R12, 0x1f, RZ ;  /* 0x0000001f0c037819 */ /* 0x000fd000000006ff */
[----:B------:R-:W1:Y:S02]  /*2cb0*/  SYNCS.PHASECHK.TRANS64 P0, [UR5+0xb0], R3 ;  /* 0x0000b003ff0075a7 */ /* 0x000e640008001005 */
[----:B-1----:R-:W-:Y:S05]  /*2cc0*/  @P0 BRA `(.L_x_53) ;  /* 0x0000000000080947 */ /* 0x002fea0003800000 */
[----:B------:R-:W1:Y:S02]  /*2cd0*/  SYNCS.PHASECHK.TRANS64.TRYWAIT P0, [UR5+0xb0], R3 ;  /* 0x0000b003ff0075a7 */ /* 0x000e640008001105 */
[----:B-1----:R-:W-:Y:S05]  /*2ce0*/  @!P0 BRA `(.L_x_54) ;  /* 0x0000008c00f08947 */ /* 0x002fea0003800000 */
.L_x_53:
[----:B------:R-:W-:-:S04]  /*2cf0*/  UIADD3 UR4, UPT, UPT, UR6, 0x1, URZ ;  /* 0x0000000106047890 */ /* 0x000fc8000fffe0ff */
[----:B------:R-:W-:-:S04]  /*2d00*/  UISETP.NE.AND UP0, UPT, UR4, 0x2, UPT ;  /* 0x000000020400788c */ /* 0x000fc8000bf05270 */
[----:B------:R-:W-:Y:S02]  /*2d10*/  USEL UR7, URZ, 0x1, UP0 ;  /* 0x00000001ff077887 */ /* 0x000fe40008000000 */
[----:B------:R-:W-:-:S04]  /*2d20*/  USEL UR4, UR4, URZ, UP0 ;  /* 0x000000ff04047287 */ /* 0x000fc80008000000 */
[----:B------:R-:W-:Y:S01]  /*2d30*/  ULEA UR4, UR4, UR37, 0x3 ;  /* 0x0000002504047291 */ /* 0x000fe2000f8e18ff */
[----:B-1----:R-:W-:-:S04]  /*2d40*/  LOP3.LUT R3, R12, UR7, RZ, 0x3c, !PT ;  /* 0x000000070c037c12 */ /* 0x002fc8000f8e3cff */
[----:B------:R-:W-:-:S04]  /*2d50*/  SHF.L.U32 R0, R3, 0x1f, RZ ;  /* 0x0000001f03007819 */ /* 0x000fc800000006ff */
[----:B------:R-:W1:Y:S02]  /*2d60*/  SYNCS.PHASECHK.TRANS64 P0, [UR4+0xb0], R0 ;  /* 0x0000b000ff0075a7 */ /* 0x000e640008001004 */
[----:B-1----:R-:W-:Y:S05]  /*2d70*/  @P0 EXIT ;  /* 0x000000000000094d */ /* 0x002fea0003800000 */
[----:B------:R-:W-:Y:S02]  /*2d80*/  SHF.L.U32 R3, R3, 0x1f, RZ ;  /* 0x0000001f03037819 */ /* 0x000fe400000006ff */
[----:B------:R-:W-:-:S07]  /*2d90*/  MOV R0, UR4 ;  /* 0x0000000400007c02 */ /* 0x000fce0008000f00 */
.L_x_55:
[----:B-1----:R1:W2:Y:S02]  /*2da0*/  SYNCS.PHASECHK.TRANS64.TRYWAIT P0, [R0+URZ+0xb0], R3 ;  /* 0x0000b003000075a7 */ /* 0x0022a400080011ff */
[----:B--2---:R-:W-:Y:S05]  /*2db0*/  @!P0 NANOSLEEP.SYNCS 0x989680 ;  /* 0x009896800000895d */ /* 0x004fea0003900000 */
[----:B------:R-:W2:Y:S02]  /*2dc0*/  @!P0 SYNCS.PHASECHK.TRANS64 P0, [R0+URZ+0xb0], R3 ;  /* 0x0000b003000085a7 */ /* 0x000ea400080010ff */
[----:B--2---:R-:W-:Y:S05]  /*2dd0*/  @P0 EXIT ;  /* 0x000000000000094d */ /* 0x004fea0003800000 */
[----:B------:R-:W-:Y:S05]  /*2de0*/  BRA `(.L_x_55) ;  /* 0xfffffffc00ec7947 */ /* 0x000fea000383ffff */
.L_x_48:
[----:B------:R-:W-:Y:S05]  /*2df0*/  BRA.U UP4, `(.L_x_56) ;  /* 0x0000001104907547 */ /* 0x000fea000b800000 */
[----:B------:R-:W-:Y:S01]  /*2e00*/  UMOV UR6, 0x40 ;  /* 0x0000004000067882 */ /* 0x000fe20000000000 */
[----:B------:R-:W-:Y:S01]  /*2e10*/  NOP ;  /* 0x0000000000007918 */ /* 0x000fe20000000000 */
[----:B------:R-:W-:Y:S01]  /*2e20*/  ULEA UR6, UR37, UR6, 0x18 ;  /* 0x0000000625067291 */ /* 0x000fe2000f8ec0ff */
[----:B------:R-:W-:Y:S02]  /*2e30*/  UMOV UR7, 0x400 ;  /* 0x0000040000077882 */ /* 0x000fe40000000000 */
[----:B------:R-:W-:-:S06]  /*2e40*/  ULEA UR37, UR37, UR7, 0x18 ;  /* 0x0000000725257291 */ /* 0x000fcc000f8ec0ff */
[----:B------:R-:W1:Y:S02]  /*2e50*/  LDS.U8 R2, [UR6+0x1c] ;  /* 0x00001c06ff027984 */ /* 0x000e640008000000 */
[----:B-1----:R-:W-:-:S13]  /*2e60*/  ISETP.NE.AND P0, PT, R2, RZ, PT ;  /* 0x000000ff0200720c */ /* 0x002fda0003f05270 */
[----:B------:R-:W-:Y:S05]  /*2e70*/  @P0 BRA `(.L_x_57) ;  /* 0x0000000400080947 */ /* 0x000fea0003800000 */
[----:B------:R-:W-:Y:S02]  /*2e80*/  UISETP.NE.U32.AND UP0, UPT, UR5, 0x1, UPT ;  /* 0x000000010500788c */ /* 0x000fe4000bf05070 */
[----:B------:R-:W-:-:S07]  /*2e90*/  UIADD3 UR8, UPT, UPT, UR6, 0x8, URZ ;  /* 0x0000000806087890 */ /* 0x000fce000fffe0ff */
[----:B------:R-:W-:Y:S05]  /*2ea0*/  BRA.U !UP0, `(.L_x_58) ;  /* 0x00000001089c7547 */ /* 0x000fea000b800000 */
[----:B------:R-:W-:Y:S01]  /*2eb0*/  ELECT P0, URZ, PT ;  /* 0x0000000000ff782f */ /* 0x000fe20003800000 */
[----:B------:R-:W-:-:S12]  /*2ec0*/  BSSY B0, `(.L_x_58) ;  /* 0x0000025000007945 */ /* 0x000fd80003800000 */
[----:B------:R-:W-:Y:S05]  /*2ed0*/  @!P0 BRA `(.L_x_59) ;  /* 0x00000000008c8947 */ /* 0x000fea0003800000 */
[----:B------:R-:W-:-:S05]  /*2ee0*/  UMOV UR7, 0x10 ;  /* 0x0000001000077882 */ /* 0x000fca0000000000 */
[----:B------:R-:W-:Y:S04]  /*2ef0*/  DEPBAR.LE SB1, 0x36 ;  /* 0x00009d800000791a */ /* 0x000fe80000000000 */
[----:B------:R-:W1:Y:S02]  /*2f00*/  UTCATOMSWS.2CTA.FIND_AND_SET.ALIGN UP1, UR7, UR7 ;  /* 0x00000007000775e3 */ /* 0x000e640008220800 */
[----:B-1----:R-:W-:Y:S01]  /*2f10*/  MOV R11, UR7 ;  /* 0x00000007000b7c02 */ /* 0x002fe20008000f00 */
[----:B------:R-:W-:Y:S06]  /*2f20*/  BRA.U UP1, `(.L_x_60) ;  /* 0x0000000101187547 */ /* 0x000fec000b800000 */
.L_x_61:
[----:B------:R-:W-:Y:S05]  /*2f30*/  NANOSLEEP 0x64 ;  /* 0x000000640000795d */ /* 0x000fea0003800000 */
[----:B------:R-:W-:-:S05]  /*2f40*/  UMOV UR7, 0x10 ;  /* 0x0000001000077882 */ /* 0x000fca0000000000 */
[----:B------:R-:W-:Y:S04]  /*2f50*/  DEPBAR.LE SB1, 0x36 ;  /* 0x00009d800000791a */ /* 0x000fe80000000000 */
[----:B------:R-:W1:Y:S02]  /*2f60*/  UTCATOMSWS.2CTA.FIND_AND_SET.ALIGN UP1, UR7, UR7 ;  /* 0x00000007000775e3 */ /* 0x000e640008220800 */
[----:B-1----:R-:W-:Y:S01]  /*2f70*/  MOV R11, UR7 ;  /* 0x00000007000b7c02 */ /* 0x002fe20008000f00 */
[----:B------:R-:W-:Y:S05]  /*2f80*/  BRA.U !UP1, `(.L_x_61) ;  /* 0xfffffffd09e87547 */ /* 0x000fea000b83ffff */
.L_x_60:
[----:B------:R-:W1:Y:S01]  /*2f90*/  LDS R5, [UR6+0x10] ;  /* 0x00001006ff057984 */ /* 0x000e620008000800 */
[----:B------:R-:W-:Y:S01]  /*2fa0*/  IMAD.U32 R3, RZ, RZ, UR37 ;  /* 0x00000025ff037e24 */ /* 0x000fe2000f8e00ff */
[----:B------:R-:W-:-:S03]  /*2fb0*/  MOV R2, UR4 ;  /* 0x0000000400027c02 */ /* 0x000fc60008000f00 */
[----:B------:R-:W-:Y:S01]  /*2fc0*/  VIADD R3, R3, 0x130 ;  /* 0x0000013003037836 */ /* 0x000fe20000000000 */
[----:B-1----:R-:W-:-:S04]  /*2fd0*/  SHF.L.U32 R5, R5, 0x1f, RZ ;  /* 0x0000001f05057819 */ /* 0x002fc800000006ff */
[----:B------:R-:W1:Y:S02]  /*2fe0*/  SYNCS.PHASECHK.TRANS64.TRYWAIT P0, [UR6+0x8], R5 ;  /* 0x00000805ff0075a7 */ /* 0x000e640008001106 */
[----:B-1----:R-:W-:Y:S05]  /*2ff0*/  @P0 BRA `(.L_x_62) ;  /* 0x0000000000080947 */ /* 0x002fea0003800000 */
[----:B------:R-:W1:Y:S02]  /*3000*/  SYNCS.PHASECHK.TRANS64.TRYWAIT P0, [UR6+0x8], R5 ;  /* 0x00000805ff0075a7 */ /* 0x000e640008001106 */
[----:B-1----:R-:W-:Y:S05]  /*3010*/  @!P0 BRA `(.L_x_63) ;  /* 0x0000008c003c8947 */ /* 0x002fea0003800000 */
.L_x_62:
[----:B-1----:R-:W-:Y:S01]  /*3020*/  HFMA2 R4, -RZ, RZ, 0, 5.9604644775390625e-08 ;  /* 0x00000001ff047431 */ /* 0x002fe200000001ff */
[----:B------:R-:W-:Y:S01]  /*3030*/  UPRMT UR7, UR4, 0x654, UR8 ;  /* 0x0000065404077896 */ /* 0x000fe20008000008 */
[----:B------:R-:W-:Y:S01]  /*3040*/  IMAD.MOV.U32 R6, RZ, RZ, 0xffff ;  /* 0x0000ffffff067424 */ /* 0x000fe200078e00ff */
[----:B------:R-:W-:Y:S01]  /*3050*/  PRMT R2, R2, 0x654, R3 ;  /* 0x0000065402027816 */ /* 0x000fe20000000003 */
[----:B------:R-:W-:Y:S02]  /*3060*/  IMAD.MOV.U32 R5, RZ, RZ, 0x4 ;  /* 0x00000004ff057424 */ /* 0x000fe400078e00ff */
[----:B------:R-:W-:Y:S01]  /*3070*/  IMAD.SHL.U32 R9, R11, 0x20, RZ ;  /* 0x000000200b097824 */ /* 0x000fe200078e00ff */
[----:B------:R-:W-:Y:S02]  /*3080*/  MOV R3, UR7 ;  /* 0x0000000700037c02 */ /* 0x000fe40008000f00 */
[-C--:B------:R-:W-:Y:S01]  /*3090*/  SHF.L.U32 R7, R6, R11.reuse, RZ ;  /* 0x0000000b06077219 */ /* 0x080fe200000006ff */
[----:B------:R1:W-:Y:S01]  /*30a0*/  SYNCS.ARRIVE.TRANS64.RED RZ, [UR7], R5 ;  /* 0x00000005ffff79a7 */ /* 0x0003e20008000407 */
[----:B------:R-:W-:Y:S01]  /*30b0*/  SHF.L.U32 R6, R4, R11, RZ ;  /* 0x0000000b04067219 */ /* 0x000fe200000006ff */
[----:B------:R1:W-:Y:S04]  /*30c0*/  STS [UR37+0x130], R9 ;  /* 0x00013009ff007988 */ /* 0x0003e80008000825 */
[----:B------:R1:W-:Y:S04]  /*30d0*/  STAS [R2.64], R11 ;  /* 0x0000000b02007dbd */ /* 0x0003e8000c0008ff */
[----:B------:R1:W-:Y:S04]  /*30e0*/  ATOMS.OR RZ, [UR6+0x14], R7 ;  /* 0x00001407ffff798c */ /* 0x0003e8000b000006 */
[----:B------:R1:W-:Y:S04]  /*30f0*/  ATOMS.OR RZ, [UR6+0x18], R6 ;  /* 0x00001806ffff798c */ /* 0x0003e8000b000006 */
[----:B------:R1:W-:Y:S02]  /*3100*/  ATOMS.XOR RZ, [UR6+0x10], R4 ;  /* 0x00001004ffff798c */ /* 0x0003e4000b800006 */
.L_x_59:
[----:B------:R-:W-:Y:S05]  /*3110*/  BSYNC B0 ;  /* 0x0000000000007941 */ /* 0x000fea0003800000 */
.L_x_58:
[----:B------:R-:W-:Y:S05]  /*3120*/  BRA.U UP0, `(.L_x_64) ;  /* 0x00000001006c7547 */ /* 0x000fea000b800000 */
[----:B------:R-:W-:-:S03]  /*3130*/  UMOV UR7, 0xffffffff ;  /* 0xffffffff00077882 */ /* 0x000fc60000000000 */
[----:B------:R-:W-:Y:S05]  /*3140*/  BRA.DIV UR7, `(.L_x_65) ;  /* 0x0000008e07087947 */ /* 0x000fea000b800000 */
[----:B------:R-:W-:-:S13]  /*3150*/  ELECT P6, URZ, PT ;  /* 0x0000000000ff782f */ /* 0x000fda00038c0000 */
.L_x_161:
[----:B------:R-:W-:Y:S05]  /*3160*/  @!P6 BRA `(.L_x_64) ;  /* 0x00000000005ce947 */ /* 0x000fea0003800000 */
[----:B-1----:R-:W1:Y:S02]  /*3170*/  LDS R3, [UR6+0x10] ;  /* 0x00001006ff037984 */ /* 0x002e640008000800 */
[----:B-1----:R-:W-:-:S04]  /*3180*/  SHF.L.U32 R3, R3, 0x1f, RZ ;  /* 0x0000001f03037819 */ /* 0x002fc800000006ff */
[----:B------:R-:W1:Y:S02]  /*3190*/  SYNCS.PHASECHK.TRANS64.TRYWAIT P0, [UR6+0x8], R3 ;  /* 0x00000803ff0075a7 */ /* 0x000e640008001106 */
[----:B-1----:R-:W-:Y:S05]  /*31a0*/  @P0 BRA `(.L_x_66) ;  /* 0x0000000000080947 */ /* 0x002fea0003800000 */
[----:B------:R-:W1:Y:S02]  /*31b0*/  SYNCS.PHASECHK.TRANS64.TRYWAIT P0, [UR6+0x8], R3 ;  /* 0x00000803ff0075a7 */ /* 0x000e640008001106 */
[----:B-1----:R-:W-:Y:S05]  /*31c0*/  @!P0 BRA `(.L_x_67) ;  /* 0x0000008c00088947 */ /* 0x002fea0003800000 */
.L_x_66:
[----:B------:R-:W2:Y:S01]  /*31d0*/  LDS R5, [UR37+0x130] ;  /* 0x00013025ff057984 */ /* 0x000ea20008000800 */
[----:B-1----:R-:W-:Y:S02]  /*31e0*/  HFMA2 R2, -RZ, RZ, 0, 5.9604644775390625e-08 ;  /* 0x00000001ff027431 */ /* 0x002fe400000001ff */
[----:B------:R-:W-:Y:S01]  /*31f0*/  IMAD.MOV.U32 R3, RZ, RZ, 0xffff ;  /* 0x0000ffffff037424 */ /* 0x000fe200078e00ff */
[----:B------:R-:W-:Y:S01]  /*3200*/  UPRMT UR7, UR4, 0x654, UR8 ;  /* 0x0000065404077896 */ /* 0x000fe20008000008 */
[----:B--2---:R-:W-:-:S03]  /*3210*/  IMAD.SHL.U32 R4, R5, 0x20, RZ ;  /* 0x0000002005047824 */ /* 0x004fc600078e00ff */
[-C--:B------:R-:W-:Y:S02]  /*3220*/  SHF.L.U32 R3, R3, R5.reuse, RZ ;  /* 0x0000000503037219 */ /* 0x080fe400000006ff */
[----:B------:R-:W-:Y:S01]  /*3230*/  SHF.L.U32 R5, R2, R5, RZ ;  /* 0x0000000502057219 */ /* 0x000fe200000006ff */
[----:B------:R2:W-:Y:S04]  /*3240*/  STS [UR37+0x130], R4 ;  /* 0x00013004ff007988 */ /* 0x0005e80008000825 */
[----:B------:R2:W-:Y:S04]  /*3250*/  ATOMS.OR RZ, [UR6+0x14], R3 ;  /* 0x00001403ffff798c */ /* 0x0005e8000b000006 */
[----:B------:R2:W-:Y:S01]  /*3260*/  ATOMS.OR RZ, [UR6+0x18], R5 ;  /* 0x00001805ffff798c */ /* 0x0005e2000b000006 */
[----:B------:R-:W-:Y:S03]  /*3270*/  SYNCS.ARRIVE.TRANS64.RED.A1T0 RZ, [UR7], RZ ;  /* 0x000000ffffff79a7 */ /* 0x000fe60008100407 */
[----:B------:R2:W-:Y:S01]  /*3280*/  ATOMS.XOR RZ, [UR6+0x10], R2 ;  /* 0x00001002ffff798c */ /* 0x0005e2000b800006 */
[----:B------:R-:W-:Y:S05]  /*3290*/  BRA `(.L_x_64) ;  /* 0x0000000000107947 */ /* 0x000fea0003800000 */
.L_x_57:
[----:B------:R-:W-:-:S05]  /*32a0*/  MOV R2, 0xffffffff ;  /* 0xffffffff00027802 */ /* 0x000fca0000000f00 */
[----:B------:R1:W-:Y:S02]  /*32b0*/  STS [UR37+0x130], R2 ;  /* 0x00013002ff007988 */ /* 0x0003e40008000825 */
[----:B-1----:R-:W-:Y:S02]  /*32c0*/  MOV R2, 0x32e0 ;  /* 0x000032e000027802 */ /* 0x002fe40000000f00 */
[----:B-----5:R-:W-:Y:S05]  /*32d0*/  CALL.REL.NOINC `($__internal_1_$__cuda_sm10x_tcgen05_guardrail_trap_phase_invalid_during_alloc) ;  /* 0x0000009000a87944 */ /* 0x020fea0003c00000 */
.L_x_64:
[----:B------:R-:W-:Y:S05]  /*32e0*/  WARPSYNC.ALL ;  /* 0x0000000000007948 */ /* 0x000fea0003800000 */
[----:B------:R-:W3:Y:S01]  /*32f0*/  S2UR UR7, SR_CgaCtaId ;  /* 0x00000000000779c3 */ /* 0x000ee20000008800 */
[----:B------:R-:W-:Y:S01]  /*3300*/  UMOV UR6, 0x400 ;  /* 0x0000040000067882 */ /* 0x000fe20000000000 */
[----:B------:R-:W-:-:S06]  /*3310*/  NOP ;  /* 0x0000000000007918 */ /* 0x000fcc0000000000 */
[----:B------:R-:W-:Y:S06]  /*3320*/  BAR.ARV 0x6, 0xa0 ;  /* 0x0182800000007b1d */ /* 0x000fec0000002000 */
[----:B------:R-:W4:Y:S01]  /*3330*/  LDCU UR8, c[0x0][0x38c] ;  /* 0x00007180ff0877ac */ /* 0x000f220008000800 */
[----:B------:R-:W-:Y:S01]  /*3340*/  LOP3.LUT R0, R0, 0xffff, RZ, 0xc0, !PT ;  /* 0x0000ffff00007812 */ /* 0x000fe200078ec0ff */
[----:B-1----:R-:W-:Y:S01]  /*3350*/  IMAD.MOV.U32 R9, RZ, RZ, 0x1 ;  /* 0x00000001ff097424 */ /* 0x002fe200078e00ff */
[----:B------:R-:W-:Y:S01]  /*3360*/  LOP3.LUT R8, R8, 0xffff, RZ, 0xc0, !PT ;  /* 0x0000ffff08087812 */ /* 0x000fe200078ec0ff */
[----:B------:R-:W-:Y:S01]  /*3370*/  UMOV UR19, URZ ;  /* 0x000000ff00137c82 */ /* 0x000fe20008000000 */
[----:B------:R-:W-:Y:S01]  /*3380*/  R2UR UR11, R0 ;  /* 0x00000000000b72ca */ /* 0x000fe200000e0000 */
[----:B------:R-:W-:Y:S01]  /*3390*/  UMOV UR18, URZ ;  /* 0x000000ff00127c82 */ /* 0x000fe20008000000 */
[----:B------:R-:W-:Y:S01]  /*33a0*/  R2UR UR12, R8 ;  /* 0x00000000080c72ca */ /* 0x000fe200000e0000 */
[----:B------:R-:W-:Y:S01]  /*33b0*/  IMAD.MOV.U32 R8, RZ, RZ, RZ ;  /* 0x000000ffff087224 */ /* 0x000fe200078e00ff */
[----:B------:R-:W-:Y:S01]  /*33c0*/  UMOV UR17, URZ ;  /* 0x000000ff00117c82 */ /* 0x000fe20008000000 */
[----:B---3--:R-:W-:-:S02]  /*33d0*/  ULEA UR7, UR7, UR6, 0x18 ;  /* 0x0000000607077291 */ /* 0x008fc4000f8ec0ff */
[----:B------:R-:W-:Y:S02]  /*33e0*/  UISETP.NE.AND UP2, UPT, UR5, URZ, UPT ;  /* 0x000000ff0500728c */ /* 0x000fe4000bf45270 */
[----:B------:R-:W-:Y:S02]  /*33f0*/  UIADD3 UR13, UPT, UPT, UR7, 0xc400, URZ ;  /* 0x0000c400070d7890 */ /* 0x000fe4000fffe0ff */
[----:B------:R-:W-:Y:S02]  /*3400*/  UIADD3 UR14, UPT, UPT, UR7, 0x20400, URZ ;  /* 0x00020400070e7890 */ /* 0x000fe4000fffe0ff */
[----:B----4-:R-:W-:Y:S01]  /*3410*/  UIADD3 UR8, UPT, UPT, UR8, 0x7f, URZ ;  /* 0x0000007f08087890 */ /* 0x010fe2000fffe0ff */
[----:B--2---:R-:W1:Y:S01]  /*3420*/  LDS R2, [UR7+0x130] ;  /* 0x00013007ff027984 */ /* 0x004e620008000800 */
[----:B------:R-:W-:Y:S02]  /*3430*/  USHF.R.U32.HI UR13, URZ, 0x4, UR13 ;  /* 0x00000004ff0d7899 */ /* 0x000fe4000801160d */
[----:B------:R-:W-:-:S02]  /*3440*/  USHF.R.S32.HI UR6, URZ, 0x1f, UR8 ;  /* 0x0000001fff067899 */ /* 0x000fc40008011408 */
[----:B------:R-:W-:Y:S02]  /*3450*/  USHF.R.U32.HI UR14, URZ, 0x4, UR14 ;  /* 0x00000004ff0e7899 */ /* 0x000fe4000801160e */
[----:B------:R-:W-:Y:S02]  /*3460*/  ULEA.HI UR6, UR6, UR8, URZ, 0x7 ;  /* 0x0000000806067291 */ /* 0x000fe4000f8f38ff */
[----:B------:R-:W-:Y:S02]  /*3470*/  ULOP3.LUT UR13, UR13, 0x3fff, URZ, 0xc0, !UPT ;  /* 0x00003fff0d0d7892 */ /* 0x000fe4000f8ec0ff */
[----:B------:R-:W-:Y:S02]  /*3480*/  USHF.R.S32.HI UR6, URZ, 0x7, UR6 ;  /* 0x00000007ff067899 */ /* 0x000fe40008011406 */
[----:B------:R-:W-:Y:S02]  /*3490*/  ULOP3.LUT UR14, UR14, 0x3fff, URZ, 0xc0, !UPT ;  /* 0x00003fff0e0e7892 */ /* 0x000fe4000f8ec0ff */
[----:B------:R-:W-:Y:S01]  /*34a0*/  UISETP.LT.AND UP0, UPT, UR6, 0x1, UPT ;  /* 0x000000010600788c */ /* 0x000fe2000bf01270 */
[----:B------:R-:W-:Y:S01]  /*34b0*/  UMOV UR28, 0x0 ;  /* 0x00000000001c7882 */ /* 0x000fe20000000000 */
[----:B------:R-:W-:Y:S01]  /*34c0*/  UMOV UR29, 0x104004a0 ;  /* 0x104004a0001d7882 */ /* 0x000fe20000000000 */
[----:B------:R-:W-:-:S02]  /*34d0*/  ULOP3.LUT UR13, UR13, 0x10000, URZ, 0xfc, !UPT ;  /* 0x000100000d0d7892 */ /* 0x000fc4000f8efcff */
[----:B------:R-:W-:Y:S02]  /*34e0*/  ULOP3.LUT UR14, UR14, 0x10000, URZ, 0xfc, !UPT ;  /* 0x000100000e0e7892 */ /* 0x000fe4000f8efcff */
[----:B------:R-:W-:Y:S01]  /*34f0*/  USEL UR20, UR6, 0x1, !UP0 ;  /* 0x0000000106147887 */ /* 0x000fe2000c000000 */
[----:B------:R-:W-:Y:S01]  /*3500*/  UMOV UR26, 0x0 ;  /* 0x00000000001a7882 */ /* 0x000fe20000000000 */
[----:B------:R-:W-:Y:S01]  /*3510*/  UMOV UR27, 0x104004a0 ;  /* 0x104004a0001b7882 */ /* 0x000fe20000000000 */
[----:B------:R-:W-:Y:S01]  /*3520*/  UMOV UR24, 0x0 ;  /* 0x0000000000187882 */ /* 0x000fe20000000000 */
[----:B------:R-:W-:Y:S01]  /*3530*/  UMOV UR25, 0x104004a0 ;  /* 0x104004a000197882 */ /* 0x000fe20000000000 */
[----:B------:R-:W-:Y:S01]  /*3540*/  UMOV UR22, 0x0 ;  /* 0x0000000000167882 */ /* 0x000fe20000000000 */
[----:B------:R-:W-:Y:S01]  /*3550*/  UMOV UR23, 0x104004a0 ;  /* 0x104004a000177882 */ /* 0x000fe20000000000 */
[----:B-1----:R-:W-:Y:S02]  /*3560*/  R2UR UR21, R2 ;  /* 0x00000000021572ca */ /* 0x002fe400000e0000 */
[----:B------:R-:W-:-:S13]  /*3570*/  CS2R R2, SRZ ;  /* 0x0000000000027805 */ /* 0x000fda000001ff00 */
.L_x_75:
[C---:B------:R-:W-:Y:S02]  /*3580*/  LEA R0, R8.reuse, UR7, 0x3 ;  /* 0x0000000708007c11 */ /* 0x040fe4000f8e18ff */
[----:B------:R-:W-:Y:S02]  /*3590*/  SHF.L.U32 R5, R3, 0x1f, RZ ;  /* 0x0000001f03057819 */ /* 0x000fe400000006ff */
[----:B------:R-:W-:Y:S02]  /*35a0*/  LEA R4, R8, UR7, 0x4 ;  /* 0x0000000708047c11 */ /* 0x000fe4000f8e20ff */
[----:B------:R-:W1:Y:S02]  /*35b0*/  SYNCS.PHASECHK.TRANS64.TRYWAIT P0, [R0+URZ+0xa0], R5 ;  /* 0x0000a005000075a7 */ /* 0x000e6400080011ff */
[----:B-1-34-:R-:W-:Y:S05]  /*35c0*/  @!P0 BRA `(.L_x_68) ;  /* 0x0000008800208947 */ /* 0x01afea0003800000 */
.L_x_162:
[----:B-1----:R-:W1:Y:S01]  /*35d0*/  LDS.128 R4, [R4+0x110] ;  /* 0x0001100004047984 */ /* 0x002e620000000c00 */
[----:B------:R-:W-:Y:S02]  /*35e0*/  VIADD R0, R0, 0xb0 ;  /* 0x000000b000007836 */ /* 0x000fe40000000000 */
[----:B------:R-:W-:Y:S01]  /*35f0*/  VIADD R8, R8, 0x1 ;  /* 0x0000000108087836 */ /* 0x000fe20000000000 */
[----:B------:R-:W-:Y:S01]  /*3600*/  @!PT LDS RZ, [RZ] ;  /* 0x00000000fffff984 */ /* 0x000fe20000000800 */
[----:B------:R-:W-:Y:S01]  /*3610*/  @!PT LDS RZ, [RZ] ;  /* 0x00000000fffff984 */ /* 0x000fe20000000800 */
[----:B------:R-:W-:Y:S01]  /*3620*/  @!PT LDS RZ, [RZ] ;  /* 0x00000000fffff984 */ /* 0x000fe20000000800 */
[----:B------:R-:W-:Y:S01]  /*3630*/  @!PT LDS RZ, [RZ] ;  /* 0x00000000fffff984 */ /* 0x000fe20000000800 */
[----:B------:R2:W-:Y:S06]  /*3640*/  MEMBAR.ALL.CTA ;  /* 0x0000000000007992 */ /* 0x0005ec0000008000 */
[----:B--2---:R-:W2:Y:S01]  /*3650*/  FENCE.VIEW.ASYNC.S ;  /* 0x00000000000073c6 */ /* 0x004ea20000000000 */
[----:B------:R-:W-:-:S04]  /*3660*/  PRMT R0, RZ, 0x654, R0 ;  /* 0x00000654ff007816 */ /* 0x000fc80000000000 */
[----:B--2---:R2:W-:Y:S01]  /*3670*/  SYNCS.ARRIVE.TRANS64.RED.A1T0 RZ, [R0+URZ], RZ ;  /* 0x000000ff00ff79a7 */ /* 0x0045e200081004ff */
[----:B-1----:R-:W-:Y:S01]  /*3680*/  LOP3.LUT P1, RZ, R6, 0x1, RZ, 0xc0, !PT ;  /* 0x0000000106ff7812 */ /* 0x002fe2000782c0ff */
[----:B--2---:R-:W-:-:S12]  /*3690*/  BRA.U UP2, `(.L_x_69) ;  /* 0x0000000502087547 */ /* 0x004fd8000b800000 */
[----:B------:R-:W1:Y:S01]  /*36a0*/  LDCU UR8, c[0x0][0x38c] ;  /* 0x00007180ff0877ac */ /* 0x000e620008000800 */
[----:B------:R-:W-:Y:S02]  /*36b0*/  PLOP3.LUT P2, PT, PT, PT, PT, 0x80, 0x8 ;  /* 0x000000000008781c */ /* 0x000fe40003f4f070 */
[----:B------:R-:W-:Y:S01]  /*36c0*/  SHF.L.U32 R5, R9, 0x1f, RZ ;  /* 0x0000001f09057819 */ /* 0x000fe200000006ff */
[----:B------:R-:W-:Y:S02]  /*36d0*/  ULEA UR9, UR19, UR7, 0x3 ;  /* 0x0000000713097291 */ /* 0x000fe4000f8e18ff */
[----:B------:R-:W-:Y:S02]  /*36e0*/  ULEA UR10, UR19, UR21, 0x8 ;  /* 0x00000015130a7291 */ /* 0x000fe4000f8e40ff */
[----:B-1----:R-:W-:-:S06]  /*36f0*/  UISETP.GE.AND UP0, UPT, UR8, 0x1, UPT ;  /* 0x000000010800788c */ /* 0x002fcc000bf06270 */
[----:B------:R-:W-:-:S05]  /*3700*/  PLOP3.LUT P0, PT, PT, PT, UP0, 0x80, 0x8 ;  /* 0x000000000008781c */ /* 0x000fca0003f0f008 */
[----:B------:R-:W-:-:S08]  /*3710*/  @UP0 ULEA UR8, UR18, UR7, 0x3 ;  /* 0x0000000712080291 */ /* 0x000fd0000f8e18ff */
[----:B------:R-:W-:-:S04]  /*3720*/  @P0 SHF.L.U32 R0, R2, 0x1f, RZ ;  /* 0x0000001f02000819 */ /* 0x000fc800000006ff */
[----:B------:R1:W2:Y:S01]  /*3730*/  @P0 SYNCS.PHASECHK.TRANS64.TRYWAIT P2, [UR8], R0 ;  /* 0x00000000ff0005a7 */ /* 0x0002a20008041108 */
[----:B------:R-:W3:Y:S02]  /*3740*/  SYNCS.PHASECHK.TRANS64.TRYWAIT P0, [UR9+0xd0], R5 ;  /* 0x0000d005ff0075a7 */ /* 0x000ee40008001109 */
[----:B-123--:R-:W-:Y:S05]  /*3750*/  @!P0 BRA `(.L_x_70) ;  /* 0x0000008400d08947 */ /* 0x00efea0003800000 */
.L_x_164:
[----:B------:R-:W-:Y:S01]  /*3760*/  UMOV UR16, UR17 ;  /* 0x0000001100107c82 */ /* 0x000fe20008000000 */
[----:B------:R-:W-:Y:S05]  /*3770*/  BRA.U !UP0, `(.L_x_71) ;  /* 0x0000000108c07547 */ /* 0x000fea000b800000 */
[----:B------:R-:W-:Y:S02]  /*3780*/  UIADD3 UR16, UPT, UPT, UR20, UR17, URZ ;  /* 0x0000001114107290 */ /* 0x000fe4000fffe0ff */
[----:B------:R-:W-:Y:S01]  /*3790*/  UPLOP3.LUT UP3, UPT, UPT, UPT, UPT, 0x40, 0x4 ;  /* 0x000000000004789c */ /* 0x000fe20003f6e870 */
[----:B------:R-:W-:Y:S01]  /*37a0*/  UMOV UR15, UR6 ;  /* 0x00000006000f7c82 */ /* 0x000fe20008000000 */
[----:B------:R-:W-:-:S09]  /*37b0*/  UMOV UR46, UR18 ;  /* 0x00000012002e7c82 */ /* 0x000fd20008000000 */
.L_x_74:
[----:B--2---:R-:W-:Y:S01]  /*37c0*/  ULEA UR8, UR46, UR7, 0x3 ;  /* 0x000000072e087291 */ /* 0x004fe2000f8e18ff */
[----:B---3--:R-:W-:Y:S11]  /*37d0*/  @P2 BRA `(.L_x_72) ;  /* 0x00000000000c2947 */ /* 0x008ff60003800000 */
[----:B-1----:R-:W-:Y:S04]  /*37e0*/  SHF.L.U32 R5, R2, 0x1f, RZ ;  /* 0x0000001f02057819 */ /* 0x002fe800000006ff */
[----:B------:R-:W1:Y:S02]  /*37f0*/  SYNCS.PHASECHK.TRANS64.TRYWAIT P0, [UR8], R5 ;  /* 0x00000005ff0075a7 */ /* 0x000e640008001108 */
[----:B-1----:R-:W-:Y:S05]  /*3800*/  @!P0 BRA `(.L_x_73) ;  /* 0x0000008400bc8947 */ /* 0x002fea0003800000 */
.L_x_72:
[----:B------:R-:W-:Y:S01]  /*3810*/  UISETP.NE.AND UP0, UPT, UR15, 0x1, UPT ;  /* 0x000000010f00788c */ /* 0x000fe2000bf05270 */
[----:B------:R-:W-:Y:S01]  /*3820*/  PLOP3.LUT P2, PT, PT, PT, PT, 0x80, 0x8 ;  /* 0x000000000008781c */ /* 0x000fe20003f4f070 */
[----:B------:R-:W-:Y:S02]  /*3830*/  UIADD3 UR18, UPT, UPT, UR46, 0x1, URZ ;  /* 0x000000012e127890 */ /* 0x000fe4000fffe0ff */
[----:B------:R-:W-:Y:S02]  /*3840*/  ULEA UR32, UR46, UR14, 0xa ;  /* 0x0000000e2e207291 */ /* 0x000fe4000f8e50ff */
[----:B------:R-:W-:Y:S01]  /*3850*/  UISETP.NE.AND UP1, UPT, UR18, 0x5, UPT ;  /* 0x000000051200788c */ /* 0x000fe2000bf25270 */
[----:B------:R-:W-:Y:S01]  /*3860*/  PLOP3.LUT P0, PT, PT, PT, UP0, 0x80, 0x8 ;  /* 0x000000000008781c */ /* 0x000fe20003f0f008 */
[----:B------:R-:W-:Y:S02]  /*3870*/  UIADD3 UR44, UPT, UPT, UR32, 0x2, URZ ;  /* 0x00000002202c7890 */ /* 0x000fe4000fffe0ff */
[----:B------:R-:W-:Y:S02]  /*3880*/  USEL UR31, URZ, 0x1, UP1 ;  /* 0x00000001ff1f7887 */ /* 0x000fe40008800000 */
[----:B------:R-:W-:Y:S02]  /*3890*/  USEL UR18, UR18, URZ, UP1 ;  /* 0x000000ff12127287 */ /* 0x000fe40008800000 */
[----:B------:R-:W-:Y:S02]  /*38a0*/  UIADD3 UR40, UPT, UPT, UR32, 0x4, URZ ;  /* 0x0000000420287890 */ /* 0x000fe4000fffe0ff */
[----:B------:R-:W-:Y:S01]  /*38b0*/  @UP0 ULEA UR30, UR18, UR7, 0x3 ;  /* 0x00000007121e0291 */ /* 0x000fe2000f8e18ff */
[----:B------:R-:W-:Y:S01]  /*38c0*/  LOP3.LUT R2, R2, UR31, RZ, 0x3c, !PT ;  /* 0x0000001f02027c12 */ /* 0x000fe2000f8e3cff */
[----:B------:R-:W-:Y:S02]  /*38d0*/  UIADD3 UR36, UPT, UPT, UR32, 0x6, URZ ;  /* 0x0000000620247890 */ /* 0x000fe4000fffe0ff */
[----:B------:R-:W-:Y:S01]  /*38e0*/  UIADD3 UR8, UPT, UPT, UR8, 0x28, URZ ;  /* 0x0000002808087890 */ /* 0x000fe2000fffe0ff */
[----:B-1----:R-:W-:Y:S01]  /*38f0*/  @P0 SHF.L.U32 R0, R2, 0x1f, RZ ;  /* 0x0000001f02000819 */ /* 0x002fe200000006ff */
[----:B------:R-:W-:Y:S02]  /*3900*/  UIADD3 UR17, UPT, UPT, UR17, 0x1, URZ ;  /* 0x0000000111117890 */ /* 0x000fe4000fffe0ff */
[----:B------:R-:W-:Y:S01]  /*3910*/  UIADD3 UR15, UPT, UPT, UR15, -0x1, URZ ;  /* 0xffffffff0f0f7890 */ /* 0x000fe2000fffe0ff */
[----:B------:R2:W3:Y:S01]  /*3920*/  @P0 SYNCS.PHASECHK.TRANS64.TRYWAIT P2, [UR30], R0 ;  /* 0x00000000ff0005a7 */ /* 0x0004e2000804111e */
[----:B------:R-:W-:Y:S02]  /*3930*/  ULEA UR30, UR46, UR13, 0xa ;  /* 0x0000000d2e1e7291 */ /* 0x000fe4000f8e50ff */
[----:B------:R-:W-:Y:S02]  /*3940*/  UISETP.NE.AND UP0, UPT, UR17, UR16, UPT ;  /* 0x000000101100728c */ /* 0x000fe4000bf05270 */
[----:B------:R-:W-:Y:S02]  /*3950*/  UIADD3 UR42, UPT, UPT, UR30, 0x2, URZ ;  /* 0x000000021e2a7890 */ /* 0x000fe4000fffe0ff */
[----:B------:R-:W-:Y:S02]  /*3960*/  UIADD3 UR38, UPT, UPT, UR30, 0x4, URZ ;  /* 0x000000041e267890 */ /* 0x000fe4000fffe0ff */
[----:B------:R-:W-:Y:S01]  /*3970*/  UIADD3 UR34, UPT, UPT, UR30, 0x6, URZ ;  /* 0x000000061e227890 */ /* 0x000fe2000fffe0ff */
[----:B------:R-:W-:Y:S01]  /*3980*/  UMOV UR33, 0x40004040 ;  /* 0x4000404000217882 */ /* 0x000fe20000000000 */
[----:B------:R-:W-:Y:S01]  /*3990*/  UMOV UR31, 0x40004040 ;  /* 0x40004040001f7882 */ /* 0x000fe20000000000 */
[----:B------:R-:W-:Y:S01]  /*39a0*/  UMOV UR45, 0x40004040 ;  /* 0x40004040002d7882 */ /* 0x000fe20000000000 */
[----:B------:R2:W-:Y:S01]  /*39b0*/  UTCIMMA.2CTA gdesc[UR30], gdesc[UR32], tmem[UR10], tmem[UR28], idesc[UR29], UP3 ;  /* 0x00ff1c201e0075ea */ /* 0x0005e20009a0010a */
[----:B------:R-:W-:Y:S01]  /*39c0*/  UPLOP3.LUT UP3, UPT, UPT, UPT, UPT, 0x80, 0x8 ;  /* 0x000000000008789c */ /* 0x000fe20003f6f070 */
[----:B------:R-:W-:Y:S01]  /*39d0*/  UMOV UR43, 0x40004040 ;  /* 0x40004040002b7882 */ /* 0x000fe20000000000 */
[----:B------:R-:W-:Y:S01]  /*39e0*/  UMOV UR41, 0x40004040 ;  /* 0x4000404000297882 */ /* 0x000fe20000000000 */
[----:B------:R2:W-:Y:S01]  /*39f0*/  UTCIMMA.2CTA gdesc[UR42], gdesc[UR44], tmem[UR10], tmem[UR26], idesc[UR27], UPT ;  /* 0x00ff1a2c2a0075ea */ /* 0x0005e2000ba0010a */
[----:B------:R-:W-:Y:S01]  /*3a00*/  UMOV UR39, 0x40004040 ;  /* 0x4000404000277882 */ /* 0x000fe20000000000 */
[----:B------:R-:W-:Y:S01]  /*3a10*/  UMOV UR37, 0x40004040 ;  /* 0x4000404000257882 */ /* 0x000fe20000000000 */
[----:B------:R-:W-:Y:S01]  /*3a20*/  UMOV UR35, 0x40004040 ;  /* 0x4000404000237882 */ /* 0x000fe20000000000 */
[----:B------:R2:W-:Y:S01]  /*3a30*/  UTCIMMA.2CTA gdesc[UR38], gdesc[UR40], tmem[UR10], tmem[UR24], idesc[UR25], UPT ;  /* 0x00ff1828260075ea */ /* 0x0005e2000ba0010a */
[----:B------:R2:W-:Y:S01]  /*3a40*/  UTCIMMA.2CTA gdesc[UR34], gdesc[UR36], tmem[UR10], tmem[UR22], idesc[UR23], UPT ;  /* 0x00ff1624220075ea */ /* 0x0005e2000ba0010a */
[----:B------:R2:W-:Y:S01]  /*3a50*/  UTCBAR.2CTA.MULTICAST [UR8], URZ, UR12 ;  /* 0x000000ff080073e9 */ /* 0x0005e2000820080c */
[----:B------:R-:W-:Y:S01]  /*3a60*/  UMOV UR46, UR18 ;  /* 0x00000012002e7c82 */ /* 0x000fe20008000000 */
[----:B------:R-:W-:Y:S05]  /*3a70*/  BRA.U UP0, `(.L_x_74) ;  /* 0xfffffffd00507547 */ /* 0x000fea000b83ffff */
.L_x_71:
[----:B------:R-:W-:Y:S01]  /*3a80*/  UIADD3 UR9, UPT, UPT, UR9, 0xc0, URZ ;  /* 0x000000c009097890 */ /* 0x000fe2000fffe0ff */
[----:B------:R-:W-:-:S08]  /*3a90*/  UMOV UR17, UR16 ;  /* 0x0000001000117c82 */ /* 0x000fd00008000000 */
[----:B------:R4:W-:Y:S01]  /*3aa0*/  UTCBAR.2CTA.MULTICAST [UR9], URZ, UR11 ;  /* 0x000000ff090073e9 */ /* 0x0009e2000820080b */
[----:B------:R-:W-:Y:S02]  /*3ab0*/  NOP ;  /* 0x0000000000007918 */ /* 0x000fe40000000000 */
.L_x_69:
[----:B------:R-:W-:Y:S01]  /*3ac0*/  UIADD3 UR19, UPT, UPT, UR19, 0x1, URZ ;  /* 0x0000000113137890 */ /* 0x000fe2000fffe0ff */
[----:B------:R-:W-:-:S03]  /*3ad0*/  ISETP.NE.AND P0, PT, R8, 0x2, PT ;  /* 0x000000020800780c */ /* 0x000fc60003f05270 */
[----:B------:R-:W-:Y:S01]  /*3ae0*/  UISETP.NE.AND UP0, UPT, UR19, 0x2, UPT ;  /* 0x000000021300788c */ /* 0x000fe2000bf05270 */
[----:B-12---:R-:W-:Y:S02]  /*3af0*/  SEL R0, RZ, 0x1, P0 ;  /* 0x00000001ff007807 */ /* 0x006fe40000000000 */
[----:B------:R-:W-:Y:S01]  /*3b00*/  SEL R8, R8, RZ, P0 ;  /* 0x000000ff08087207 */ /* 0x000fe20000000000 */
[----:B------:R-:W-:Y:S01]  /*3b10*/  USEL UR8, URZ, 0x1, UP0 ;  /* 0x00000001ff087887 */ /* 0x000fe20008000000 */
[----:B------:R-:W-:Y:S01]  /*3b20*/  LOP3.LUT R3, R3, R0, RZ, 0x3c, !PT ;  /* 0x0000000003037212 */ /* 0x000fe200078e3cff */
[----:B------:R-:W-:-:S04]  /*3b30*/  USEL UR19, UR19, URZ, UP0 ;  /* 0x000000ff13137287 */ /* 0x000fc80008000000 */
[----:B------:R-:W-:Y:S01]  /*3b40*/  LOP3.LUT R9, R9, UR8, RZ, 0x3c, !PT ;  /* 0x0000000809097c12 */ /* 0x000fe2000f8e3cff */
[----:B------:R-:W-:Y:S07]  /*3b50*/  @P1 BRA `(.L_x_75) ;  /* 0xfffffff800881947 */ /* 0x000fee000383ffff */
[----:B------:R-:W1:Y:S01]  /*3b60*/  S2UR UR6, SR_CgaCtaId ;  /* 0x00000000000679c3 */ /* 0x000e620000008800 */
[----:B------:R-:W-:Y:S01]  /*3b70*/  ELECT P0, URZ, PT ;  /* 0x0000000000ff782f */ /* 0x000fe20003800000 */
[----:B------:R-:W-:Y:S01]  /*3b80*/  HFMA2 R0, -RZ, RZ, 0, 5.9604644775390625e-08 ;  /* 0x00000001ff007431 */ /* 0x000fe200000001ff */
[----:B------:R-:W-:-:S05]  /*3b90*/  UMOV UR8, 0x40 ;  /* 0x0000004000087882 */ /* 0x000fca0000000000 */
[----:B------:R-:W-:Y:S01]  /*3ba0*/  UVIRTCOUNT.DEALLOC.SMPOOL 0x80 ;  /* 0x000000800000784c */ /* 0x000fe20000000000 */
[----:B------:R-:W-:Y:S02]  /*3bb0*/  UISETP.NE.AND UP0, UPT, UR5, URZ, UPT ;  /* 0x000000ff0500728c */ /* 0x000fe4000bf05270 */
[----:B-1----:R-:W-:-:S09]  /*3bc0*/  ULEA UR6, UR6, UR8, 0x18 ;  /* 0x0000000806067291 */ /* 0x002fd2000f8ec0ff */
[----:B------:R1:W-:Y:S01]  /*3bd0*/  @P0 STS.U8 [UR6+0x1c], R0 ;  /* 0x00001c00ff000988 */ /* 0x0003e20008000006 */
[----:B------:R-:W-:Y:S05]  /*3be0*/  BRA.U UP0, `(.L_x_76) ;  /* 0x0000000100587547 */ /* 0x000fea000b800000 */
[----:B------:R-:W-:Y:S01]  /*3bf0*/  UIADD3 UR8, UPT, UPT, UR7, 0xd0, URZ ;  /* 0x000000d007087890 */ /* 0x000fe2000fffe0ff */
[----:B------:R-:W-:-:S03]  /*3c00*/  SHF.L.U32 R3, R9, 0x1f, RZ ;  /* 0x0000001f09037819 */ /* 0x000fc600000006ff */
[----:B------:R-:W-:-:S09]  /*3c10*/  ULEA UR5, UR19, UR8, 0x3 ;  /* 0x0000000813057291 */ /* 0x000fd2000f8e18ff */
[----:B------:R-:W2:Y:S02]  /*3c20*/  SYNCS.PHASECHK.TRANS64.TRYWAIT P0, [UR5], R3 ;  /* 0x00000003ff0075a7 */ /* 0x000ea40008001105 */
[----:B--2---:R-:W-:Y:S05]  /*3c30*/  @!P0 BRA `(.L_x_77) ;  /* 0x0000008000c88947 */ /* 0x004fea0003800000 */
.L_x_167:
[----:B----4-:R-:W-:-:S04]  /*3c40*/  UIADD3 UR9, UPT, UPT, UR19, 0x1, URZ ;  /* 0x0000000113097890 */ /* 0x010fc8000fffe0ff */
[----:B------:R-:W-:-:S04]  /*3c50*/  UISETP.NE.AND UP1, UPT, UR9, 0x2, UPT ;  /* 0x000000020900788c */ /* 0x000fc8000bf25270 */
[----:B------:R-:W-:Y:S02]  /*3c60*/  USEL UR5, URZ, 0x1, UP1 ;  /* 0x00000001ff057887 */ /* 0x000fe40008800000 */
[----:B------:R-:W-:-:S04]  /*3c70*/  USEL UR9, UR9, URZ, UP1 ;  /* 0x000000ff09097287 */ /* 0x000fc80008800000 */
[----:B------:R-:W-:Y:S01]  /*3c80*/  ULEA UR9, UR9, UR8, 0x3 ;  /* 0x0000000809097291 */ /* 0x000fe2000f8e18ff */
[----:B-1----:R-:W-:-:S04]  /*3c90*/  LOP3.LUT R3, R9, UR5, RZ, 0x3c, !PT ;  /* 0x0000000509037c12 */ /* 0x002fc8000f8e3cff */
[----:B------:R-:W-:Y:S01]  /*3ca0*/  SHF.L.U32 R3, R3, 0x1f, RZ ;  /* 0x0000001f03037819 */ /* 0x000fe200000006ff */
[----:B------:R-:W-:-:S04]  /*3cb0*/  IMAD.U32 R0, RZ, RZ, UR9 ;  /* 0x00000009ff007e24 */ /* 0x000fc8000f8e00ff */
[----:B------:R1:W2:Y:S03]  /*3cc0*/  SYNCS.PHASECHK.TRANS64.TRYWAIT P0, [R0+URZ], R3 ;  /* 0x00000003000075a7 */ /* 0x0002a600080011ff */
[----:B--2---:R-:W-:Y:S05]  /*3cd0*/  @!P0 NANOSLEEP.SYNCS 0x989680 ;  /* 0x009896800000895d */ /* 0x004fea0003900000 */
[----:B------:R-:W2:Y:S02]  /*3ce0*/  @!P0 SYNCS.PHASECHK.TRANS64 P0, [R0+URZ], R3 ;  /* 0x00000003000085a7 */ /* 0x000ea400080010ff */
[----:B--2---:R-:W-:Y:S05]  /*3cf0*/  @P0 BRA `(.L_x_78) ;  /* 0x0000000000200947 */ /* 0x004fea0003800000 */
.L_x_79:
[----:B--2---:R2:W4:Y:S02]  /*3d00*/  SYNCS.PHASECHK.TRANS64.TRYWAIT P0, [R0+URZ], R3 ;  /* 0x00000003000075a7 */ /* 0x00452400080011ff */
[----:B----4-:R-:W-:Y:S05]  /*3d10*/  @!P0 NANOSLEEP.SYNCS 0x989680 ;  /* 0x009896800000895d */ /* 0x010fea0003900000 */
[----:B------:R-:W4:Y:S02]  /*3d20*/  @!P0 SYNCS.PHASECHK.TRANS64 P0, [R0+URZ], R3 ;  /* 0x00000003000085a7 */ /* 0x000f2400080010ff */
[----:B----4-:R-:W-:Y:S05]  /*3d30*/  @!P0 BRA `(.L_x_79) ;  /* 0xfffffffc00f08947 */ /* 0x010fea000383ffff */
[----:B------:R-:W-:Y:S05]  /*3d40*/  BRA `(.L_x_78) ;  /* 0x00000000000c7947 */ /* 0x000fea0003800000 */
.L_x_76:
[----:B------:R-:W-:-:S04]  /*3d50*/  UIADD3 UR5, UPT, UPT, UR7, 0x100, URZ ;  /* 0x0000010007057890 */ /* 0x000fc8000fffe0ff */
[----:B------:R-:W-:-:S09]  /*3d60*/  UPRMT UR5, UR4, 0x654, UR5 ;  /* 0x0000065404057896 */ /* 0x000fd20008000005 */
[----:B------:R-:W-:Y:S03]  /*3d70*/  SYNCS.ARRIVE.TRANS64.RED.A1T0 RZ, [UR5], RZ ;  /* 0x000000ffffff79a7 */ /* 0x000fe60008100405 */
.L_x_78:
[----:B-12---:R-:W-:Y:S01]  /*3d80*/  SHF.L.U32 R3, RZ, 0x1f, RZ ;  /* 0x0000001fff037819 */ /* 0x006fe200000006ff */
[----:B------:R-:W-:Y:S01]  /*3d90*/  UIADD3 UR5, UPT, UPT, UR7, 0x100, URZ ;  /* 0x0000010007057890 */ /* 0x000fe2000fffe0ff */
[----:B------:R-:W-:Y:S02]  /*3da0*/  PLOP3.LUT P0, PT, PT, PT, UP0, 0x80, 0x8 ;  /* 0x000000000008781c */ /* 0x000fe40003f0f008 */
[----:B------:R-:W1:Y:S02]  /*3db0*/  SYNCS.PHASECHK.TRANS64.TRYWAIT P1, [UR7+0x100], R3 ;  /* 0x00010003ff0075a7 */ /* 0x000e640008021107 */
[----:B-1----:R-:W-:Y:S09]  /*3dc0*/  @!P1 BRA `(.L_x_80) ;  /* 0x00000080007c9947 */ /* 0x002ff20003800000 */
.L_x_169:
[----:B------:R-:W-:Y:S01]  /*3dd0*/  @!UP0 UPRMT UR5, UR4, 0x654, UR5 ;  /* 0x0000065404058896 */ /* 0x000fe20008000005 */
[----:B------:R-:W-:Y:S02]  /*3de0*/  UMOV UR8, 0xffff ;  /* 0x0000ffff00087882 */ /* 0x000fe40000000000 */
[----:B------:R-:W-:-:S06]  /*3df0*/  UMOV UR4, 0x1 ;  /* 0x0000000100047882 */ /* 0x000fcc0000000000 */
[----:B------:R-:W-:Y:S01]  /*3e00*/  @!P0 SYNCS.ARRIVE.TRANS64.RED.A1T0 RZ, [UR5], RZ ;  /* 0x000000ffffff89a7 */ /* 0x000fe20008100405 */
[----:B------:R-:W-:Y:S01]  /*3e10*/  NOP ;  /* 0x0000000000007918 */ /* 0x000fe20000000000 */
[----:B-1----:R-:W1:Y:S01]  /*3e20*/  LDS R0, [UR6+0x14] ;  /* 0x00001406ff007984 */ /* 0x002e620008000800 */
[----:B------:R-:W-:-:S04]  /*3e30*/  ULOP3.LUT UR5, UR21, 0xffff, URZ, 0xc0, !UPT ;  /* 0x0000ffff15057892 */ /* 0x000fc8000f8ec0ff */
[----:B------:R-:W-:-:S04]  /*3e40*/  USHF.R.U32.HI UR5, URZ, 0x5, UR5 ;  /* 0x00000005ff057899 */ /* 0x000fc80008011605 */
[----:B------:R-:W-:Y:S02]  /*3e50*/  USHF.L.U32 UR8, UR8, UR5, URZ ;  /* 0x0000000508087299 */ /* 0x000fe400080006ff */
[----:B------:R-:W-:-:S04]  /*3e60*/  USHF.L.U32 UR4, UR4, UR5, URZ ;  /* 0x0000000504047299 */ /* 0x000fc800080006ff */
[----:B-1----:R-:W-:-:S04]  /*3e70*/  LOP3.LUT R0, R0, UR8, RZ, 0xc0, !PT ;  /* 0x0000000800007c12 */ /* 0x002fc8000f8ec0ff */
[----:B------:R-:W-:-:S13]  /*3e80*/  ISETP.NE.AND P0, PT, R0, UR8, PT ;  /* 0x0000000800007c0c */ /* 0x000fda000bf05270 */
[----:B------:R-:W-:Y:S05]  /*3e90*/  @P0 BRA `(.L_x_81) ;  /* 0x0000000000580947 */ /* 0x000fea0003800000 */
[----:B------:R-:W1:Y:S02]  /*3ea0*/  LDS R0, [UR6+0x18] ;  /* 0x00001806ff007984 */ /* 0x000e640008000800 */
[----:B-1----:R-:W-:-:S04]  /*3eb0*/  LOP3.LUT R0, R0, UR4, RZ, 0xc0, !PT ;  /* 0x0000000400007c12 */ /* 0x002fc8000f8ec0ff */
[----:B------:R-:W-:-:S13]  /*3ec0*/  ISETP.NE.AND P0, PT, R0, UR4, PT ;  /* 0x0000000400007c0c */ /* 0x000fda000bf05270 */
[----:B------:R-:W-:Y:S05]  /*3ed0*/  @P0 BRA `(.L_x_82) ;  /* 0x00000000003c0947 */ /* 0x000fea0003800000 */
[----:B------:R-:W1:Y:S01]  /*3ee0*/  S2R R2, SR_LANEID ;  /* 0x0000000000027919 */ /* 0x000e620000000000 */
[----:B------:R-:W-:Y:S01]  /*3ef0*/  ULOP3.LUT UR8, URZ, UR8, URZ, 0x33, !UPT ;  /* 0x00000008ff087292 */ /* 0x000fe2000f8e33ff */
[----:B------:R-:W-:Y:S01]  /*3f00*/  LOP3.LUT R4, RZ, UR4, RZ, 0x33, !PT ;  /* 0x00000004ff047c12 */ /* 0x000fe2000f8e33ff */
[----:B------:R-:W-:Y:S02]  /*3f10*/  VOTEU.ANY UR7, UPT, PT ;  /* 0x0000000000077886 */ /* 0x000fe400038e0100 */
[----:B------:R-:W-:Y:S01]  /*3f20*/  UFLO.U32 UR7, UR7 ;  /* 0x00000007000772bd */ /* 0x000fe200080e0000 */
[----:B------:R-:W2:Y:S01]  /*3f30*/  REDUX UR4, R4 ;  /* 0x00000000040473c4 */ /* 0x000ea20000000000 */
[----:B------:R-:W-:-:S06]  /*3f40*/  IMAD.U32 R0, RZ, RZ, UR8 ;  /* 0x00000008ff007e24 */ /* 0x000fcc000f8e00ff */
[----:B------:R1:W-:Y:S01]  /*3f50*/  UTCATOMSWS.AND URZ, UR8 ;  /* 0x0000000800ff79e3 */ /* 0x0003e20008000000 */
[----:B------:R-:W3:Y:S01]  /*3f60*/  REDUX UR5, R0 ;  /* 0x00000000000573c4 */ /* 0x000ee20000000000 */
[----:B-1----:R-:W-:Y:S01]  /*3f70*/  ISETP.EQ.U32.AND P0, PT, R2, UR7, PT ;  /* 0x0000000702007c0c */ /* 0x002fe2000bf02070 */
[----:B--2---:R-:W-:Y:S01]  /*3f80*/  IMAD.U32 R2, RZ, RZ, UR4 ;  /* 0x00000004ff027e24 */ /* 0x004fe2000f8e00ff */
[----:B---3--:R-:W-:-:S11]  /*3f90*/  MOV R3, UR5 ;  /* 0x0000000500037c02 */ /* 0x008fd60008000f00 */
[----:B------:R1:W-:Y:S04]  /*3fa0*/  @P0 ATOMS.AND RZ, [UR6+0x14], R3 ;  /* 0x00001403ffff098c */ /* 0x0003e8000a800006 */
[----:B------:R1:W-:Y:S01]  /*3fb0*/  @P0 ATOMS.AND RZ, [UR6+0x18], R2 ;  /* 0x00001802ffff098c */ /* 0x0003e2000a800006 */
[----:B------:R-:W-:Y:S05]  /*3fc0*/  BRA `(.L_x_83) ;  /* 0x0000000000147947 */ /* 0x000fea0003800000 */
.L_x_82:
[----:B------:R-:W-:Y:S02]  /*3fd0*/  MOV R2, 0x3ff0 ;  /* 0x00003ff000027802 */ /* 0x000fe40000000f00 */
[----:B---345:R-:W-:Y:S05]  /*3fe0*/  CALL.REL.NOINC `($__internal_0_$__cuda_sm10x_tcgen05_guardrail_trap_col_being_dealloced_not_returned_by_alloc) ;  /* 0x0000008400587944 */ /* 0x038fea0003c00000 */
[----:B------:R-:W-:Y:S05]  /*3ff0*/  BRA `(.L_x_83) ;  /* 0x0000000000087947 */ /* 0x000fea0003800000 */
.L_x_81:
[----:B------:R-:W-:Y:S02]  /*4000*/  MOV R2, 0x4020 ;  /* 0x0000402000027802 */ /* 0x000fe40000000f00 */
[----:B---345:R-:W-:Y:S05]  /*4010*/  CALL.REL.NOINC `($__internal_2_$__cuda_sm10x_tcgen05_guardrail_trap_unallocated_columns_being_dealloced) ;  /* 0x0000008400647944 */ /* 0x038fea0003c00000 */
.L_x_83:
[----:B------:R-:W-:Y:S01]  /*4020*/  NOP ;  /* 0x0000000000007918 */ /* 0x000fe20000000000 */
[----:B----4-:R-:W-:Y:S05]  /*4030*/  EXIT ;  /* 0x000000000000794d */ /* 0x010fea0003800000 */
.L_x_56:
[----:B------:R-:W-:-:S09]  /*4040*/  UISETP.NE.OR UP5, UPT, UR10, 0x3, !UP5 ;  /* 0x000000030a00788c */ /* 0x000fd2000efa5670 */
[----:B------:R-:W-:Y:S05]  /*4050*/  BRA.U UP5, `(.L_x_84) ;  /* 0x0000001105147547 */ /* 0x000fea000b800000 */
[----:B------:R-:W1:Y:S01]  /*4060*/  LDC R0, c[0x0][0xb30] ;  /* 0x0002cc00ff007b82 */ /* 0x000e620000000800 */
[----:B------:R-:W2:Y:S01]  /*4070*/  LDCU.64 UR8, c[0x0][0x888] ;  /* 0x00011100ff0877ac */ /* 0x000ea20008000a00 */
[----:B------:R-:W-:Y:S02]  /*4080*/  HFMA2 R29, -RZ, RZ, 0, 0 ;  /* 0x00000000ff1d7431 */ /* 0x000fe400000001ff */
[----:B------:R-:W-:Y:S01]  /*4090*/  IMAD.MOV.U32 R31, RZ, RZ, 0x1 ;  /* 0x00000001ff1f7424 */ /* 0x000fe200078e00ff */
[----:B------:R-:W-:Y:S01]  /*40a0*/  MOV R23, 0x2000 ;  /* 0x0000200000177802 */ /* 0x000fe20000000f00 */
[----:B------:R-:W3:Y:S01]  /*40b0*/  LDCU.64 UR4, c[0x0][0x890] ;  /* 0x00011200ff0477ac */ /* 0x000ee20008000a00 */
[----:B------:R-:W-:Y:S01]  /*40c0*/  IMAD.MOV.U32 R30, RZ, RZ, RZ ;  /* 0x000000ffff1e7224 */ /* 0x000fe200078e00ff */
[----:B------:R-:W4:Y:S01]  /*40d0*/  LDC R19, c[0x0][0x370] ;  /* 0x0000dc00ff137b82 */ /* 0x000f220000000800 */
[----:B------:R-:W-:Y:S01]  /*40e0*/  UMOV UR7, 0x400 ;  /* 0x0000040000077882 */ /* 0x000fe20000000000 */
[----:B------:R-:W-:-:S02]  /*40f0*/  UPLOP3.LUT UP1, UPT, UPT, UPT, UPT, 0x40, 0x4 ;  /* 0x000000000004789c */ /* 0x000fc40003f2e870 */
[----:B------:R-:W-:-:S04]  /*4100*/  ULEA UR7, UR37, UR7, 0x18 ;  /* 0x0000000725077291 */ /* 0x000fc8000f8ec0ff */
[----:B------:R-:W4:Y:S01]  /*4110*/  LDC R2, c[0x0][0xb0c] ;  /* 0x0002c300ff027b82 */ /* 0x000f220000000800 */
[----:B------:R-:W-:Y:S02]  /*4120*/  UIADD3 UR13, UPT, UPT, UR7, 0x68, URZ ;  /* 0x00000068070d7890 */ /* 0x000fe4000fffe0ff */
[----:B--2---:R-:W-:Y:S02]  /*4130*/  UISETP.NE.U32.AND UP2, UPT, UR8, URZ, UPT ;  /* 0x000000ff0800728c */ /* 0x004fe4000bf45070 */
[----:B------:R-:W-:Y:S02]  /*4140*/  UIADD3 UR33, UPT, UPT, UR7, 0x50, URZ ;  /* 0x0000005007217890 */ /* 0x000fe4000fffe0ff */
[----:B---3--:R-:W-:Y:S01]  /*4150*/  UISETP.NE.U32.AND UP3, UPT, UR4, URZ, UPT ;  /* 0x000000ff0400728c */ /* 0x008fe2000bf65070 */
[----:B------:R-:W2:Y:S01]  /*4160*/  LDC R18, c[0x0][0xb20] ;  /* 0x0002c800ff127b82 */ /* 0x000ea20000000800 */
[----:B-1----:R-:W-:Y:S01]  /*4170*/  ISETP.NE.AND P1, PT, R0, 0x1, PT ;  /* 0x000000010000780c */ /* 0x002fe20003f25270 */
[----:B------:R-:W-:-:S02]  /*4180*/  UISETP.NE.AND.EX UP2, UPT, UR9, URZ, UPT, UP2 ;  /* 0x000000ff0900728c */ /* 0x000fc4000bf45320 */
[----:B------:R-:W-:Y:S02]  /*4190*/  UIADD3 UR25, UPT, UPT, UR7, 0x58, URZ ;  /* 0x0000005807197890 */ /* 0x000fe4000fffe0ff */
[----:B------:R-:W-:Y:S02]  /*41a0*/  UIADD3 UR17, UPT, UPT, UR7, 0x60, URZ ;  /* 0x0000006007117890 */ /* 0x000fe4000fffe0ff */
[----:B------:R-:W1:Y:S01]  /*41b0*/  LDC.64 R32, c[0x0][0x348] ;  /* 0x0000d200ff207b82 */ /* 0x000e620000000a00 */
[----:B------:R-:W-:Y:S02]  /*41c0*/  UPRMT UR13, UR37, 0x654, UR13 ;  /* 0x00000654250d7896 */ /* 0x000fe4000800000d */
[----:B------:R-:W-:-:S05]  /*41d0*/  UISETP.NE.AND.EX UP3, UPT, UR5, URZ, UPT, UP3 ;  /* 0x000000ff0500728c */ /* 0x000fca000bf65330 */
[----:B------:R-:W3:Y:S08]  /*41e0*/  LDC.64 R16, c[0x0][0xb10] ;  /* 0x0002c400ff107b82 */ /* 0x000ef00000000a00 */
[----:B------:R-:W1:Y:S08]  /*41f0*/  LDC.64 R6, c[0x0][0xb18] ;  /* 0x0002c600ff067b82 */ /* 0x000e700000000a00 */
[----:B------:R-:W1:Y:S08]  /*4200*/  LDC.64 R4, c[0x0][0xb28] ;  /* 0x0002ca00ff047b82 */ /* 0x000e700000000a00 */
[----:B--2-4-:R-:W1:Y:S02]  /*4210*/  LDC R22, c[0x0][0x374] ;  /* 0x0000dd00ff167b82 */ /* 0x014e640000000800 */
.L_x_95:
[C---:B------:R-:W-:Y:S02]  /*4220*/  LEA R0, R30.reuse, UR7, 0x3 ;  /* 0x000000071e007c11 */ /* 0x040fe4000f8e18ff */
[----:B------:R-:W-:Y:S02]  /*4230*/  SHF.L.U32 R3, R29, 0x1f, RZ ;  /* 0x0000001f1d037819 */ /* 0x000fe400000006ff */
[----:B------:R-:W-:Y:S02]  /*4240*/  LEA R24, R30, UR7, 0x4 ;  /* 0x000000071e187c11 */ /* 0x000fe4000f8e20ff */
[----:B--2---:R-:W2:Y:S02]  /*4250*/  SYNCS.PHASECHK.TRANS64.TRYWAIT P0, [R0+URZ+0xa0], R3 ;  /* 0x0000a003000075a7 */ /* 0x004ea400080011ff */
[----:B--2---:R-:W-:Y:S05]  /*4260*/  @!P0 BRA `(.L_x_85) ;  /* 0x0000007c006c8947 */ /* 0x004fea0003800000 */
.L_x_170:
[----:B------:R-:W-:Y:S01]  /*4270*/  ISETP.GE.AND P0, PT, R72, 0x1, PT ;  /* 0x000000014800780c */ /* 0x000fe20003f06270 */
[----:B------:R-:W4:Y:S01]  /*4280*/  LDS.128 R24, [R24+0x110] ;  /* 0x0001100018187984 */ /* 0x000f220000000c00 */
[----:B--2---:R-:W-:Y:S01]  /*4290*/  VIADD R0, R0, 0xb0 ;  /* 0x000000b000007836 */ /* 0x004fe20000000000 */
[----:B------:R-:W-:Y:S01]  /*42a0*/  @!PT LDS RZ, [RZ] ;  /* 0x00000000fffff984 */ /* 0x000fe20000000800 */
[----:B------:R-:W-:Y:S01]  /*42b0*/  @!PT LDS RZ, [RZ] ;  /* 0x00000000fffff984 */ /* 0x000fe20000000800 */
[----:B------:R-:W-:Y:S01]  /*42c0*/  @!PT LDS RZ, [RZ] ;  /* 0x00000000fffff984 */ /* 0x000fe20000000800 */
[----:B------:R-:W-:Y:S01]  /*42d0*/  @!PT LDS RZ, [RZ] ;  /* 0x00000000fffff984 */ /* 0x000fe20000000800 */
[----:B------:R2:W-:Y:S06]  /*42e0*/  MEMBAR.ALL.CTA ;  /* 0x0000000000007992 */ /* 0x0005ec0000008000 */
[----:B--2---:R-:W2:Y:S01]  /*42f0*/  FENCE.VIEW.ASYNC.S ;  /* 0x00000000000073c6 */ /* 0x004ea20000000000 */
[----:B------:R-:W-:Y:S04]  /*4300*/  PRMT R0, RZ, 0x654, R0 ;  /* 0x00000654ff007816 */ /* 0x000fe80000000000 */
[----:B--2---:R2:W-:Y:S01]  /*4310*/  SYNCS.ARRIVE.TRANS64.RED.A1T0 RZ, [R0+URZ], RZ ;  /* 0x000000ff00ff79a7 */ /* 0x0045e200081004ff */
[----:B----4-:R-:W-:Y:S11]  /*4320*/  LOP3.LUT P3, RZ, R26, 0x1, RZ, 0xc0, !PT ;  /* 0x000000011aff7812 */ /* 0x010ff6000786c0ff */
[----:B------:R-:W-:Y:S02]  /*4330*/  @!UPT UIADD3 URZ, UPT, UPT, URZ, URZ, URZ ;  /* 0x000000fffffff290 */ /* 0x000fe4000fffe0ff */
[----:B------:R-:W-:Y:S02]  /*4340*/  @P3 MOV R13, R24 ;  /* 0x00000018000d3202 */ /* 0x000fe40000000f00 */
[----:B------:R-:W-:Y:S01]  /*4350*/  @P3 LOP3.LUT R8, R25, 0xffff, RZ, 0xc0, !PT ;  /* 0x0000ffff19083812 */ /* 0x000fe200078ec0ff */
[----:B--2---:R-:W-:Y:S06]  /*4360*/  @!P0 BRA `(.L_x_86) ;  /* 0x0000000000a48947 */ /* 0x004fec0003800000 */
[----:B-1----:R-:W-:Y:S01]  /*4370*/  IMAD.HI.U32 R35, R22, R7, RZ ;  /* 0x0000000716237227 */ /* 0x002fe200078e00ff */
[----:B------:R-:W-:Y:S02]  /*4380*/  ISETP.NE.AND P0, PT, R6, 0x1, PT ;  /* 0x000000010600780c */ /* 0x000fe40003f05270 */
[----:B------:R-:W-:Y:S01]  /*4390*/  ISETP.NE.AND P2, PT, R72, 0x1, PT ;  /* 0x000000014800780c */ /* 0x000fe20003f45270 */
[----:B---3--:R-:W-:Y:S01]  /*43a0*/  IMAD.HI.U32 R34, R19, R16, RZ ;  /* 0x0000001013227227 */ /* 0x008fe200078e00ff */
[----:B------:R-:W-:Y:S02]  /*43b0*/  SHF.R.U32.HI R35, RZ, R18, R35 ;  /* 0x00000012ff237219 */ /* 0x000fe40000011623 */
[----:B------:R-:W-:Y:S01]  /*43c0*/  ISETP.NE.AND P4, PT, R2, 0x1, PT ;  /* 0x000000010200780c */ /* 0x000fe20003f85270 */
[----:B------:R-:W-:Y:S01]  /*43d0*/  IMAD.HI.U32 R36, R13, R16, RZ ;  /* 0x000000100d247227 */ /* 0x000fe200078e00ff */
[----:B------:R-:W-:Y:S02]  /*43e0*/  SHF.R.U32.HI R34, RZ, R17, R34 ;  /* 0x00000011ff227219 */ /* 0x000fe40000011622 */
[----:B------:R-:W-:Y:S01]  /*43f0*/  SEL R3, R22, R35, !P0 ;  /* 0x0000002316037207 */ /* 0x000fe20004000000 */
[C---:B------:R-:W-:Y:S01]  /*4400*/  IMAD.HI.U32 R35, R8.reuse, R7, RZ ;  /* 0x0000000708237227 */ /* 0x040fe200078e00ff */
[----:B------:R-:W-:Y:S02]  /*4410*/  SEL R11, R19, R34, !P4 ;  /* 0x00000022130b7207 */ /* 0x000fe40006000000 */
[----:B------:R-:W-:Y:S01]  /*4420*/  SHF.R.U32.HI R36, RZ, R17, R36 ;  /* 0x00000011ff247219 */ /* 0x000fe20000011624 */
[----:B------:R-:W-:Y:S01]  /*4430*/  IMAD.HI.U32 R38, R3, R4, RZ ;  /* 0x0000000403267227 */ /* 0x000fe200078e00ff */
[----:B------:R-:W-:Y:S03]  /*4440*/  SHF.R.U32.HI R35, RZ, R18, R35 ;  /* 0x00000012ff237219 */ /* 0x000fe60000011623 */
[----:B------:R-:W-:Y:S01]  /*4450*/  IMAD.HI.U32 R34, R11, R4, RZ ;  /* 0x000000040b227227 */ /* 0x000fe200078e00ff */
[----:B------:R-:W-:Y:S02]  /*4460*/  @P2 SHF.R.U32.HI R3, RZ, R5, R38 ;  /* 0x00000005ff032219 */ /* 0x000fe40000011626 */
[----:B------:R-:W-:Y:S02]  /*4470*/  SEL R9, R8, R35, !P0 ;  /* 0x0000002308097207 */ /* 0x000fe40004000000 */
[----:B------:R-:W-:Y:S01]  /*4480*/  @P2 SHF.R.U32.HI R11, RZ, R5, R34 ;  /* 0x00000005ff0b2219 */ /* 0x000fe20000011622 */
[C---:B------:R-:W-:Y:S01]  /*4490*/  IMAD R10, R72.reuse, R3, RZ ;  /* 0x00000003480a7224 */ /* 0x040fe200078e02ff */
[----:B------:R-:W-:Y:S01]  /*44a0*/  SEL R3, R13, R36, !P4 ;  /* 0x000000240d037207 */ /* 0x000fe20006000000 */
[C---:B------:R-:W-:Y:S03]  /*44b0*/  IMAD.HI.U32 R14, R9.reuse, R4, RZ ;  /* 0x00000004090e7227 */ /* 0x040fe600078e00ff */
[----:B------:R-:W-:Y:S01]  /*44c0*/  ISETP.GE.AND P0, PT, R9, R10, PT ;  /* 0x0000000a0900720c */ /* 0x000fe20003f06270 */
[C---:B------:R-:W-:Y:S01]  /*44d0*/  IMAD R12, R72.reuse, R11, RZ ;  /* 0x0000000b480c7224 */ /* 0x040fe200078e02ff */
[-C--:B------:R-:W-:Y:S04]  /*44e0*/  SHF.R.U32.HI R14, RZ, R5.reuse, R14 ;  /* 0x00000005ff0e7219 */ /* 0x080fe8000001160e */
[----:B------:R-:W-:Y:S02]  /*44f0*/  ISETP.GE.OR P0, PT, R3, R12, P0 ;  /* 0x0000000c0300720c */ /* 0x000fe40000706670 */
[----:B------:R-:W-:Y:S05]  /*4500*/  SEL R15, R9, R14, !P2 ;  /* 0x0000000e090f7207 */ /* 0x000fea0005000000 */
[----:B------:R-:W-:Y:S04]  /*4510*/  IMAD.MOV R14, RZ, RZ, -R15 ;  /* 0x000000ffff0e7224 */ /* 0x000fe800078e0a0f */
[----:B------:R-:W-:Y:S02]  /*4520*/  IMAD R14, R72, R14, R9 ;  /* 0x0000000e480e7224 */ /* 0x000fe400078e0209 */
[C---:B------:R-:W-:Y:S05]  /*4530*/  @!P0 IMAD.HI.U32 R10, R3.reuse, R4, RZ ;  /* 0x00000004030a8227 */ /* 0x040fea00078e00ff */
[----:B------:R-:W-:Y:S04]  /*4540*/  @!P0 SHF.R.U32.HI R10, RZ, R5, R10 ;  /* 0x00000005ff0a8219 */ /* 0x000fe8000001160a */
[----:B------:R-:W-:Y:S01]  /*4550*/  @!P0 SEL R0, R3, R10, !P2 ;  /* 0x0000000a03008207 */ /* 0x000fe20005000000 */
[----:B------:R-:W-:Y:S03]  /*4560*/  IMAD.MOV R10, RZ, RZ, -R3 ;  /* 0x000000ffff0a7224 */ /* 0x000fe600078e0a03 */
[----:B------:R-:W-:Y:S01]  /*4570*/  @!P0 IADD3 R15, PT, PT, R15, -R0, RZ ;  /* 0x800000000f0f8210 */ /* 0x000fe20007ffe0ff */
[----:B------:R-:W-:Y:S01]  /*4580*/  @!P0 IMAD R0, R11, R14, R0 ;  /* 0x0000000e0b008224 */ /* 0x000fe200078e0200 */
[----:B------:R-:W-:Y:S01]  /*4590*/  IADD3 R11, PT, PT, -R9, RZ, RZ ;  /* 0x000000ff090b7210 */ /* 0x000fe20007ffe1ff */
[----:B------:R-:W-:Y:S02]  /*45a0*/  IMAD R13, R2, R10, R13 ;  /* 0x0000000a020d7224 */ /* 0x000fe400078e020d */
[----:B------:R-:W-:Y:S02]  /*45b0*/  @!P0 IMAD R9, R15, R72, R3 ;  /* 0x000000480f098224 */ /* 0x000fe400078e0203 */
[----:B------:R-:W-:Y:S02]  /*45c0*/  @!P0 IMAD.MOV.U32 R3, RZ, RZ, R0 ;  /* 0x000000ffff038224 */ /* 0x000fe400078e0000 */
[----:B------:R-:W-:Y:S02]  /*45d0*/  IMAD R8, R6, R11, R8 ;  /* 0x0000000b06087224 */ /* 0x000fe400078e0208 */
[----:B------:R-:W-:Y:S02]  /*45e0*/  IMAD R13, R3, R2, R13 ;  /* 0x00000002030d7224 */ /* 0x000fe400078e020d */
[----:B------:R-:W-:Y:S02]  /*45f0*/  IMAD R8, R9, R6, R8 ;  /* 0x0000000609087224 */ /* 0x000fe400078e0208 */
.L_x_86:
[----:B------:R-:W-:Y:S05]  /*4600*/  BRA.U UP1, `(.L_x_87) ;  /* 0x0000000101107547 */ /* 0x000fea000b800000 */
[----:B------:R-:W-:Y:S04]  /*4610*/  MOV R0, UR6 ;  /* 0x0000000600007c02 */ /* 0x000fe80008000f00 */
[----:B------:R-:W-:Y:S04]  /*4620*/  SHF.L.U32 R3, R0, 0x1f, RZ ;  /* 0x0000001f00037819 */ /* 0x000fe800000006ff */
[----:B------:R-:W2:Y:S02]  /*4630*/  SYNCS.PHASECHK.TRANS64.TRYWAIT P0, [UR7+0x98], R3 ;  /* 0x00009803ff0075a7 */ /* 0x000ea40008001107 */
[----:B--2---:R-:W-:Y:S05]  /*4640*/  @!P0 BRA `(.L_x_88) ;  /* 0x0000007800888947 */ /* 0x004fea0003800000 */
.L_x_87:
[----:B------:R-:W-:Y:S02]  /*4650*/  R2UR UR35, R21 ;  /* 0x00000000152372ca */ /* 0x000fe400000e0000 */
[----:B------:R-:W-:Y:S02]  /*4660*/  R2UR UR34, R20 ;  /* 0x00000000142272ca */ /* 0x000fe400000e0000 */
[----:B------:R-:W-:Y:S02]  /*4670*/  ISETP.NE.U32.AND P2, PT, RZ, UR4, PT ;  /* 0x00000004ff007c0c */ /* 0x000fe4000bf45070 */
[----:B------:R-:W-:Y:S02]  /*4680*/  SHF.L.U32 R12, R31, 0x1f, RZ ;  /* 0x0000001f1f0c7819 */ /* 0x000fe400000006ff */
[----:B------:R-:W-:Y:S05]  /*4690*/  ISETP.NE.AND.EX P2, PT, RZ, UR5, PT, P2 ;  /* 0x00000005ff007c0c */ /* 0x000fea000bf45320 */
[----:B------:R-:W-:Y:S02]  /*46a0*/  USHF.L.U32 UR35, UR35, 0x7, URZ ;  /* 0x0000000723237899 */ /* 0x000fe400080006ff */
[----:B------:R-:W-:Y:S01]  /*46b0*/  USHF.L.U32 UR34, UR34, 0x8, URZ ;  /* 0x0000000822227899 */ /* 0x000fe200080006ff */
[----:B------:R-:W-:Y:S11]  /*46c0*/  BRA.U !UP3, `(.L_x_89) ;  /* 0x000000010b347547 */ /* 0x000ff6000b800000 */
[----:B------:R-:W-:Y:S01]  /*46d0*/  UPLOP3.LUT UP0, UPT, UPT, UPT, UP2, 0x80, 0x8 ;  /* 0x000000000008789c */ /* 0x000fe20003f0f020 */
[----:B--2---:R-:W-:Y:S02]  /*46e0*/  HFMA2 R0, -RZ, RZ, 0, 5.9604644775390625e-08 ;  /* 0x00000001ff007431 */ /* 0x004fe400000001ff */
[----:B------:R-:W-:Y:S03]  /*46f0*/  IMAD.MOV.U32 R153, RZ, RZ, 0x1 ;  /* 0x00000001ff997424 */ /* 0x000fe600078e00ff */
[----:B------:R-:W-:Y:S05]  /*4700*/  PLOP3.LUT P0, PT, PT, PT, UP0, 0x80, 0x8 ;  /* 0x000000000008781c */ /* 0x000fea0003f0f008 */
[----:B------:R-:W2:Y:S01]  /*4710*/  @UP0 LDCU.64 UR10, c[0x0][0x888] ;  /* 0x00011100ff0a07ac */ /* 0x000ea20008000a00 */
[----:B------:R-:W-:Y:S07]  /*4720*/  @UP0 UIMAD UR8, UR36, UR4, URZ ;  /* 0x00000004240802a4 */ /* 0x000fee000f8e02ff */
[----:B------:R-:W-:Y:S01]  /*4730*/  @!P0 PRMT R153, R0, 0x7610, R153 ;  /* 0x0000761000998816 */ /* 0x000fe20000000099 */
[----:B--2---:R-:W-:Y:S03]  /*4740*/  @UP0 UIMAD.WIDE UR10, UR8, 0x4, UR10 ;  /* 0x00000004080a08a5 */ /* 0x004fe6000f8e020a */
[----:B------:R-:W2:Y:S03]  /*4750*/  @!UP0 LDCU UR8, c[0x0][0x880] ;  /* 0x00011000ff0887ac */ /* 0x000ea60008000800 */
[----:B------:R-:W-:Y:S01]  /*4760*/  IMAD.U32 R10, RZ, RZ, UR10 ;  /* 0x0000000aff0a7e24 */ /* 0x000fe2000f8e00ff */
[----:B------:R-:W-:Y:S05]  /*4770*/  MOV R11, UR11 ;  /* 0x0000000b000b7c02 */ /* 0x000fea0008000f00 */
[----:B-----5:R4:W5:Y:S02]  /*4780*/  @P0 LDG.E R82, desc[UR46][R10.64] ;  /* 0x0000002e0a520981 */ /* 0x020964000c1e1900 */
[----:B--2-4-:R-:W-:Y:S07]  /*4790*/  @!P0 IMAD.U32 R82, RZ, RZ, UR8 ;  /* 0x00000008ff528e24 */ /* 0x014fee000f8e00ff */
.L_x_89:
[----:B-----5:R-:W-:Y:S01]  /*47a0*/  @!P2 ISETP.EQ.AND P0, PT, R82, RZ, PT ;  /* 0x000000ff5200a20c */ /* 0x020fe20003f02270 */
[----:B------:R-:W-:Y:S01]  /*47b0*/  @!UPT UIADD3 URZ, UPT, UPT, URZ, URZ, URZ ;  /* 0x000000fffffff290 */ /* 0x000fe2000fffe0ff */
[----:B------:R-:W-:Y:S11]  /*47c0*/  @!P2 BRA `(.L_x_90) ;  /* 0x000000000014a947 */ /* 0x000ff60003800000 */
[----:B------:R-:W-:Y:S02]  /*47d0*/  LOP3.LUT P2, RZ, R153, 0xff, RZ, 0xc0, !PT ;  /* 0x000000ff99ff7812 */ /* 0x000fe4000784c0ff */
[----:B------:R-:W-:Y:S04]  /*47e0*/  PLOP3.LUT P0, PT, PT, PT, UP0, 0x80, 0x8 ;  /* 0x000000000008781c */ /* 0x000fe80003f0f008 */
[----:B------:R-:W-:Y:S07]  /*47f0*/  PLOP3.LUT P0, PT, P0, PT, PT, 0x8, 0x80 ;  /* 0x000000000080781c */ /* 0x000fee000070e170 */
[----:B------:R-:W-:Y:S11]  /*4800*/  @P2 ISETP.EQ.AND P0, PT, R82, RZ, PT ;  /* 0x000000ff5200220c */ /* 0x000ff60003f02270 */
[----:B------:R-:W-:Y:S02]  /*4810*/  @!UPT UIADD3 URZ, UPT, UPT, URZ, URZ, URZ ;  /* 0x000000fffffff290 */ /* 0x000fe4000fffe0ff */
.L_x_90:
[----:B------:R-:W4:Y:S01]  /*4820*/  SYNCS.PHASECHK.TRANS64.TRYWAIT P2, [UR7+0x70], R12 ;  /* 0x0000700cff0075a7 */ /* 0x000f220008041107 */
[----:B------:R-:W-:Y:S04]  /*4830*/  ELECT P4, URZ, PT ;  /* 0x0000000000ff782f */ /* 0x000fe80003880000 */
[----:B------:R-:W-:Y:S11]  /*4840*/  PLOP3.LUT P4, PT, P0, P4, PT, 0xf2, 0x2f ;  /* 0x00000000002f781c */ /* 0x000ff60000789e72 */
[----:B------:R-:W-:Y:S02]  /*4850*/  @!UPT UIADD3 URZ, UPT, UPT, URZ, URZ, URZ ;  /* 0x000000fffffff290 */ /* 0x000fe4000fffe0ff */
[----:B-1----:R-:W-:Y:S05]  /*4860*/  @!P4 IADD3 R9, P0, PT, R32, 0x580, RZ ;  /* 0x000005802009c810 */ /* 0x002fea0007f1e0ff */
[----:B--2---:R-:W-:Y:S01]  /*4870*/  @!P4 IMAD.X R0, RZ, RZ, R33, P0 ;  /* 0x000000ffff00c224 */ /* 0x004fe200000e0621 */
[----:B----4-:R-:W-:Y:S07]  /*4880*/  @!P2 BRA `(.L_x_91) ;  /* 0x000000780010a947 */ /* 0x010fee0003800000 */
.L_x_173:
[----:B------:R-:W-:Y:S01]  /*4890*/  @!P4 R2UR UR8, R0 ;  /* 0x000000000008c2ca */ /* 0x000fe200000e0000 */
[----:B------:R-:W-:Y:S01]  /*48a0*/  VOTEU.ALL UP1, P4 ;  /* 0x0000000000ff7886 */ /* 0x000fe20002020000 */
[----:B------:R-:W-:Y:S01]  /*48b0*/  @!P4 R2UR UR9, R9 ;  /* 0x000000000909c2ca */ /* 0x000fe200000e0000 */
[----:B------:R-:W-:Y:S01]  /*48c0*/  @!P4 IMAD.MOV.U32 R0, RZ, RZ, 0x2000 ;  /* 0x00002000ff00c424 */ /* 0x000fe200078e00ff */
[----:B------:R-:W-:Y:S01]  /*48d0*/  UMOV UR10, 0x0 ;  /* 0x00000000000a7882 */ /* 0x000fe20000000000 */
[----:B------:R-:W-:Y:S01]  /*48e0*/  UMOV UR11, 0x10000000 ;  /* 0x10000000000b7882 */ /* 0x000fe20000000000 */
[----:B------:R-:W-:Y:S01]  /*48f0*/  @!UP1 UIADD3 UR32, UPT, UPT, UR7, 0x200, URZ ;  /* 0x0000020007209890 */ /* 0x000fe2000fffe0ff */
[----:B------:R-:W-:Y:S01]  /*4900*/  @!P4 IADD3 R9, P0, PT, R32, 0x580, RZ ;  /* 0x000005802009c810 */ /* 0x000fe20007f1e0ff */
[----:B------:R-:W-:Y:S05]  /*4910*/  VOTEU.ALL UP1, P4 ;  /* 0x0000000000ff7886 */ /* 0x000fea0002020000 */
[----:B------:R-:W-:Y:S01]  /*4920*/  IMAD.U32 R11, RZ, RZ, UR8 ;  /* 0x00000008ff0b7e24 */ /* 0x000fe2000f8e00ff */
[----:B------:R-:W-:Y:S01]  /*4930*/  UPRMT UR8, UR37, 0x654, UR33 ;  /* 0x0000065425087896 */ /* 0x000fe20008000021 */
[----:B------:R-:W-:Y:S03]  /*4940*/  IMAD.U32 R10, RZ, RZ, UR9 ;  /* 0x00000009ff0a7e24 */ /* 0x000fe6000f8e00ff */
[----:B------:R-:W-:Y:S02]  /*4950*/  @!P4 R2UR UR15, R11 ;  /* 0x000000000b0fc2ca */ /* 0x000fe400000e0000 */
[----:B------:R-:W-:Y:S11]  /*4960*/  @!P4 R2UR UR14, R10 ;  /* 0x000000000a0ec2ca */ /* 0x000ff600000e0000 */
[----:B------:R-:W-:Y:S02]  /*4970*/  @!UPT UIADD3 URZ, UPT, UPT, URZ, URZ, URZ ;  /* 0x000000fffffff290 */ /* 0x000fe4000fffe0ff */
[----:B------:R2:W-:Y:S01]  /*4980*/  @!UP1 UTMALDG.3D [UR32], [UR14], desc[UR10] ;  /* 0x00000a200e0095b4 */ /* 0x0005e20008011000 */
[----:B------:R4:W-:Y:S01]  /*4990*/  @!P4 SYNCS.ARRIVE.TRANS64.RED.A0TR RZ, [UR7+0x50], R0 ;  /* 0x00005000ffffc9a7 */ /* 0x0009e20008300407 */
[----:B------:R-:W-:Y:S01]  /*49a0*/  SYNCS.ARRIVE.TRANS64.RED.A1T0 RZ, [UR8], RZ ;  /* 0x000000ffffff79a7 */ /* 0x000fe20008100408 */
[----:B----4-:R-:W-:Y:S01]  /*49b0*/  @!P4 IMAD.X R0, RZ, RZ, R33, P0 ;  /* 0x000000ffff00c224 */ /* 0x010fe200000e0621 */
[----:B------:R-:W4:Y:S02]  /*49c0*/  SYNCS.PHASECHK.TRANS64.TRYWAIT P2, [UR7+0x78], R12 ;  /* 0x0000780cff0075a7 */ /* 0x000f240008041107 */
[----:B--2-4-:R-:W-:Y:S05]  /*49d0*/  @!P2 BRA `(.L_x_92) ;  /* 0x0000007400d4a947 */ /* 0x014fea0003800000 */
.L_x_175:
        /* <DEDUP_REMOVED lines=8> */
[----:B------:R-:W-:Y:S01]  /*4a60*/  @!UP1 UIADD3 UR24, UPT, UPT, UR7, 0x2200, URZ ;  /* 0x0000220007189890 */ /* 0x000fe2000fffe0ff */
[----:B------:R-:W-:Y:S01]  /*4a70*/  VOTEU.ALL UP1, P4 ;  /* 0x0000000000ff7886 */ /* 0x000fe20002020000 */
[----:B------:R-:W-:Y:S01]  /*4a80*/  UMOV UR27, UR35 ;  /* 0x00000023001b7c82 */ /* 0x000fe20008000000 */
[----:B------:R-:W-:Y:S02]  /*4a90*/  UMOV UR28, UR36 ;  /* 0x00000024001c7c82 */ /* 0x000fe40008000000 */
[----:B------:R-:W-:Y:S01]  /*4aa0*/  IMAD.U32 R11, RZ, RZ, UR8 ;  /* 0x00000008ff0b7e24 */ /* 0x000fe2000f8e00ff */
[----:B------:R-:W-:Y:S01]  /*4ab0*/  UPRMT UR8, UR37, 0x654, UR25 ;  /* 0x0000065425087896 */ /* 0x000fe20008000019 */
[----:B------:R-:W-:Y:S02]  /*4ac0*/  IMAD.U32 R10, RZ, RZ, UR9 ;  /* 0x00000009ff0a7e24 */ /* 0x000fe4000f8e00ff */
[----:B------:R-:W-:Y:S01]  /*4ad0*/  @!P4 IMAD.X R20, RZ, RZ, R33, P0 ;  /* 0x000000ffff14c224 */ /* 0x000fe200000e0621 */
[----:B------:R-:W-:Y:S02]  /*4ae0*/  @!P4 R2UR UR15, R11 ;  /* 0x000000000b0fc2ca */ /* 0x000fe400000e0000 */
[----:B------:R-:W-:Y:S11]  /*4af0*/  @!P4 R2UR UR14, R10 ;  /* 0x000000000a0ec2ca */ /* 0x000ff600000e0000 */
[----:B------:R-:W-:Y:S02]  /*4b00*/  @!UPT UIADD3 URZ, UPT, UPT, URZ, URZ, URZ ;  /* 0x000000fffffff290 */ /* 0x000fe4000fffe0ff */
[----:B------:R2:W-:Y:S01]  /*4b10*/  @!UP1 UTMALDG.3D [UR24], [UR14], desc[UR10] ;  /* 0x00000a180e0095b4 */ /* 0x0005e20008011000 */
[----:B------:R2:W-:Y:S01]  /*4b20*/  @!P4 SYNCS.ARRIVE.TRANS64.RED.A0TR RZ, [UR7+0x58], R0 ;  /* 0x00005800ffffc9a7 */ /* 0x0005e20008300407 */
[----:B------:R-:W-:Y:S01]  /*4b30*/  SYNCS.ARRIVE.TRANS64.RED.A1T0 RZ, [UR8], RZ ;  /* 0x000000ffffff79a7 */ /* 0x000fe20008100408 */
[----:B------:R-:W4:Y:S02]  /*4b40*/  SYNCS.PHASECHK.TRANS64.TRYWAIT P2, [UR7+0x80], R12 ;  /* 0x0000800cff0075a7 */ /* 0x000f240008041107 */
[----:B--2-4-:R-:W-:Y:S05]  /*4b50*/  @!P2 BRA `(.L_x_93) ;  /* 0x00000074008ca947 */ /* 0x014fea0003800000 */
.L_x_177:
[----:B------:R-:W2:Y:S01]  /*4b60*/  LDC.64 R14, c[0x0][0xb10] ;  /* 0x0002c400ff0e7b82 */ /* 0x000ea20000000a00 */
[----:B------:R-:W-:Y:S01]  /*4b70*/  @!P4 R2UR UR8, R20 ;  /* 0x000000001408c2ca */ /* 0x000fe200000e0000 */
[----:B------:R-:W-:Y:S01]  /*4b80*/  VOTEU.ALL UP1, P4 ;  /* 0x0000000000ff7886 */ /* 0x000fe20002020000 */
[----:B------:R-:W-:Y:S01]  /*4b90*/  @!P4 R2UR UR9, R21 ;  /* 0x000000001509c2ca */ /* 0x000fe200000e0000 */
[----:B------:R-:W-:Y:S01]  /*4ba0*/  UMOV UR10, 0x0 ;  /* 0x00000000000a7882 */ /* 0x000fe20000000000 */
[----:B------:R-:W-:Y:S03]  /*4bb0*/  UMOV UR11, 0x10000000 ;  /* 0x10000000000b7882 */ /* 0x000fe60000000000 */
[----:B------:R-:W4:Y:S01]  /*4bc0*/  LDC.64 R10, c[0x0][0xb18] ;  /* 0x0002c600ff0a7b82 */ /* 0x000f220000000a00 */
[----:B------:R-:W-:Y:S01]  /*4bd0*/  @!UP1 UIADD3 UR18, UPT, UPT, UR34, 0x80, URZ ;  /* 0x0000008022129890 */ /* 0x000fe2000fffe0ff */
[----:B------:R-:W-:Y:S01]  /*4be0*/  @P3 SHF.R.U32.HI R28, RZ, 0x10, R25 ;  /* 0x00000010ff1c3819 */ /* 0x000fe20000011619 */
[----:B------:R-:W-:Y:S01]  /*4bf0*/  @!UP1 UIADD3 UR16, UPT, UPT, UR7, 0x4200, URZ ;  /* 0x0000420007109890 */ /* 0x000fe2000fffe0ff */
[----:B------:R-:W-:Y:S01]  /*4c00*/  VIADD R30, R30, 0x1 ;  /* 0x000000011e1e7836 */ /* 0x000fe20000000000 */
[----:B------:R-:W-:Y:S03]  /*4c10*/  VOTEU.ALL UP1, P4 ;  /* 0x0000000000ff7886 */ /* 0x000fe60002020000 */
[----:B------:R-:W5:Y:S01]  /*4c20*/  @!P1 LDC R0, c[0x0][0xb20] ;  /* 0x0002c800ff009b82 */ /* 0x000f620000000800 */
[----:B------:R-:W-:Y:S01]  /*4c30*/  UMOV UR19, UR35 ;  /* 0x0000002300137c82 */ /* 0x000fe20008000000 */
[----:B------:R-:W-:Y:S01]  /*4c40*/  IMAD.U32 R21, RZ, RZ, UR8 ;  /* 0x00000008ff157e24 */ /* 0x000fe2000f8e00ff */
[----:B------:R-:W-:Y:S05]  /*4c50*/  UMOV UR20, UR36 ;  /* 0x0000002400147c82 */ /* 0x000fea0008000000 */
[----:B-1----:R-:W1:Y:S01]  /*4c60*/  @!P1 LDC R3, c[0x0][0xb0c] ;  /* 0x0002c300ff039b82 */ /* 0x002e620000000800 */
[----:B------:R-:W-:Y:S01]  /*4c70*/  IMAD.U32 R20, RZ, RZ, UR9 ;  /* 0x00000009ff147e24 */ /* 0x000fe2000f8e00ff */
[----:B------:R-:W-:Y:S01]  /*4c80*/  UPRMT UR8, UR37, 0x654, UR17 ;  /* 0x0000065425087896 */ /* 0x000fe20008000011 */
[----:B------:R-:W-:Y:S03]  /*4c90*/  @!P4 R2UR UR15, R21 ;  /* 0x00000000150fc2ca */ /* 0x000fe600000e0000 */
[----:B------:R-:W-:Y:S01]  /*4ca0*/  @!P4 R2UR UR14, R20 ;  /* 0x00000000140ec2ca */ /* 0x000fe200000e0000 */
[----:B------:R-:W-:Y:S11]  /*4cb0*/  @!P4 IMAD.MOV.U32 R20, RZ, RZ, 0x2000 ;  /* 0x00002000ff14c424 */ /* 0x000ff600078e00ff */
[----:B------:R-:W-:Y:S01]  /*4cc0*/  @!UPT UIADD3 URZ, UPT, UPT, URZ, URZ, URZ ;  /* 0x000000fffffff290 */ /* 0x000fe2000fffe0ff */
[----:B------:R1:W-:Y:S01]  /*4cd0*/  @!UP1 UTMALDG.3D [UR16], [UR14], desc[UR10] ;  /* 0x00000a100e0095b4 */ /* 0x0003e20008011000 */
[----:B------:R1:W-:Y:S02]  /*4ce0*/  @!P4 SYNCS.ARRIVE.TRANS64.RED.A0TR RZ, [UR7+0x60], R20 ;  /* 0x00006014ffffc9a7 */ /* 0x0003e40008300407 */
[----:B-1----:R-:W-:Y:S01]  /*4cf0*/  @!P1 ISETP.NE.AND P2, PT, R3, 0x1, PT ;  /* 0x000000010300980c */ /* 0x002fe20003f45270 */
[C---:B--2---:R-:W-:Y:S01]  /*4d00*/  @!P1 IMAD.HI.U32 R14, R13.reuse, R14, RZ ;  /* 0x0000000e0d0e9227 */ /* 0x044fe200078e00ff */
[----:B----4-:R-:W-:Y:S03]  /*4d10*/  @!P1 ISETP.NE.AND P0, PT, R10, 0x1, PT ;  /* 0x000000010a00980c */ /* 0x010fe60003f05270 */
[C---:B------:R-:W-:Y:S01]  /*4d20*/  @!P1 IMAD.HI.U32 R11, R8.reuse, R11, RZ ;  /* 0x0000000b080b9227 */ /* 0x040fe200078e00ff */
[----:B------:R-:W-:Y:S04]  /*4d30*/  @!P1 SHF.R.U32.HI R14, RZ, R15, R14 ;  /* 0x0000000fff0e9219 */ /* 0x000fe8000001160e */
[----:B-----5:R-:W-:Y:S01]  /*4d40*/  @!P1 SHF.R.U32.HI R9, RZ, R0, R11 ;  /* 0x00000000ff099219 */ /* 0x020fe2000001160b */
[----:B------:R-:W-:Y:S01]  /*4d50*/  SYNCS.ARRIVE.TRANS64.RED.A1T0 RZ, [UR8], RZ ;  /* 0x000000ffffff79a7 */ /* 0x000fe20008100408 */
[----:B------:R-:W-:Y:S02]  /*4d60*/  @!P1 SEL R14, R13, R14, !P2 ;  /* 0x0000000e0d0e9207 */ /* 0x000fe40005000000 */
[----:B------:R-:W-:Y:S01]  /*4d70*/  @!P1 SEL R9, R8, R9, !P0 ;  /* 0x0000000908099207 */ /* 0x000fe20004000000 */
[----:B------:R-:W1:Y:S04]  /*4d80*/  SYNCS.PHASECHK.TRANS64.TRYWAIT P5, [UR7+0x88], R12 ;  /* 0x0000880cff0075a7 */ /* 0x000e6800080a1107 */
[----:B------:R-:W-:Y:S02]  /*4d90*/  @!P1 IMAD.IADD R0, R9, 0x1, -R14 ;  /* 0x0000000109009824 */ /* 0x000fe400078e0a0e */
[----:B------:R-:W-:Y:S02]  /*4da0*/  @!P1 IMAD.IADD R9, R14, 0x1, -R9 ;  /* 0x000000010e099824 */ /* 0x000fe400078e0a09 */
[----:B------:R-:W-:Y:S02]  /*4db0*/  @!P1 IMAD R13, R0, R3, R13 ;  /* 0x00000003000d9224 */ /* 0x000fe400078e020d */
[----:B------:R-:W-:Y:S01]  /*4dc0*/  @!P1 IMAD R8, R9, R10, R8 ;  /* 0x0000000a09089224 */ /* 0x000fe200078e0208 */
[----:B-1----:R-:W-:Y:S06]  /*4dd0*/  @!P5 BRA `(.L_x_94) ;  /* 0x000000740004d947 */ /* 0x002fec0003800000 */
.L_x_179:
[----:B-1----:R-:W-:Y:S01]  /*4de0*/  @!P4 IADD3 R3, P0, PT, R32, 0x580, RZ ;  /* 0x000005802003c810 */ /* 0x002fe20007f1e0ff */
[----:B------:R-:W-:Y:S01]  /*4df0*/  VOTEU.ALL UP1, P4 ;  /* 0x0000000000ff7886 */ /* 0x000fe20002020000 */
[----:B------:R-:W-:Y:S01]  /*4e00*/  UMOV UR18, 0x0 ;  /* 0x0000000000127882 */ /* 0x000fe20000000000 */
[----:B------:R-:W-:Y:S01]  /*4e10*/  UMOV UR19, 0x10000000 ;  /* 0x1000000000137882 */ /* 0x000fe20000000000 */
[----:B------:R-:W-:Y:S01]  /*4e20*/  @!P4 R2UR UR9, R3 ;  /* 0x000000000309c2ca */ /* 0x000fe200000e0000 */
[----:B------:R-:W-:Y:S01]  /*4e30*/  @!P4 IMAD.X R0, RZ, RZ, R33, P0 ;  /* 0x000000ffff00c224 */ /* 0x000fe200000e0621 */
[----:B------:R-:W-:Y:S01]  /*4e40*/  @!UP1 UIADD3 UR10, UPT, UPT, UR34, 0xc0, URZ ;  /* 0x000000c0220a9890 */ /* 0x000fe2000fffe0ff */
[----:B------:R-:W-:Y:S01]  /*4e50*/  ISETP.NE.AND P0, PT, R30, 0x2, PT ;  /* 0x000000021e00780c */ /* 0x000fe20003f05270 */
[----:B------:R-:W-:Y:S01]  /*4e60*/  UMOV UR11, UR35 ;  /* 0x00000023000b7c82 */ /* 0x000fe20008000000 */
[----:B------:R-:W-:Y:S01]  /*4e70*/  UMOV UR12, UR36 ;  /* 0x00000024000c7c82 */ /* 0x000fe20008000000 */
[----:B------:R-:W-:Y:S01]  /*4e80*/  @!P4 R2UR UR8, R0 ;  /* 0x000000000008c2ca */ /* 0x000fe200000e0000 */
[----:B------:R-:W-:Y:S01]  /*4e90*/  IMAD.IADD R20, R8, 0x1, R152 ;  /* 0x0000000108147824 */ /* 0x000fe200078e0298 */
[----:B------:R-:W-:Y:S01]  /*4ea0*/  @P3 R2UR UR36, R28 ;  /* 0x000000001c2432ca */ /* 0x000fe200000e0000 */
[----:B------:R-:W-:Y:S01]  /*4eb0*/  IMAD.IADD R21, R13, 0x1, R154 ;  /* 0x000000010d157824 */ /* 0x000fe200078e029a */
[----:B------:R-:W-:Y:S02]  /*4ec0*/  SEL R0, RZ, 0x1, P0 ;  /* 0x00000001ff007807 */ /* 0x000fe40000000000 */
[----:B------:R-:W-:Y:S01]  /*4ed0*/  LOP3.LUT R31, R31, 0x1, RZ, 0x3c, !PT ;  /* 0x000000011f1f7812 */ /* 0x000fe200078e3cff */
[----:B------:R-:W-:Y:S01]  /*4ee0*/  IMAD.U32 R10, RZ, RZ, UR9 ;  /* 0x00000009ff0a7e24 */ /* 0x000fe2000f8e00ff */
[----:B------:R-:W-:Y:S01]  /*4ef0*/  @!UP1 UIADD3 UR9, UPT, UPT, UR7, 0x68, URZ ;  /* 0x0000006807099890 */ /* 0x000fe2000fffe0ff */
[----:B------:R-:W-:Y:S02]  /*4f00*/  LOP3.LUT R29, R29, R0, RZ, 0x3c, !PT ;  /* 0x000000001d1d7212 */ /* 0x000fe400078e3cff */
[----:B------:R-:W-:Y:S02]  /*4f10*/  SEL R30, R30, RZ, P0 ;  /* 0x000000ff1e1e7207 */ /* 0x000fe40000000000 */
[----:B------:R-:W-:Y:S01]  /*4f20*/  IMAD.U32 R11, RZ, RZ, UR8 ;  /* 0x00000008ff0b7e24 */ /* 0x000fe2000f8e00ff */
[----:B------:R-:W-:Y:S01]  /*4f30*/  @!P4 R2UR UR14, R10 ;  /* 0x000000000a0ec2ca */ /* 0x000fe200000e0000 */
[----:B------:R-:W-:Y:S01]  /*4f40*/  @!UP1 UIADD3 UR8, UPT, UPT, UR7, 0x6200, URZ ;  /* 0x0000620007089890 */ /* 0x000fe2000fffe0ff */
[----:B------:R-:W-:Y:S02]  /*4f50*/  VOTEU.ALL UP1, P4 ;  /* 0x0000000000ff7886 */ /* 0x000fe40002020000 */
[----:B------:R-:W-:Y:S11]  /*4f60*/  @!P4 R2UR UR15, R11 ;  /* 0x000000000b0fc2ca */ /* 0x000ff600000e0000 */
[----:B------:R-:W-:Y:S02]  /*4f70*/  @!UPT UIADD3 URZ, UPT, UPT, URZ, URZ, URZ ;  /* 0x000000fffffff290 */ /* 0x000fe4000fffe0ff */
[----:B------:R2:W-:Y:S01]  /*4f80*/  @!UP1 UTMALDG.3D [UR8], [UR14], desc[UR18] ;  /* 0x000012080e0095b4 */ /* 0x0005e20008011000 */
[----:B------:R2:W-:Y:S01]  /*4f90*/  @!P4 SYNCS.ARRIVE.TRANS64.RED.A0TR RZ, [UR7+0x68], R23 ;  /* 0x00006817ffffc9a7 */ /* 0x0005e20008300407 */
[----:B------:R-:W-:Y:S01]  /*4fa0*/  UPLOP3.LUT UP1, UPT, UPT, UPT, UPT, 0x80, 0x8 ;  /* 0x000000000008789c */ /* 0x000fe20003f2f070 */
[----:B------:R-:W-:Y:S01]  /*4fb0*/  SYNCS.ARRIVE.TRANS64.RED.A1T0 RZ, [UR13], RZ ;  /* 0x000000ffffff79a7 */ /* 0x000fe2000810040d */
[----:B------:R-:W-:Y:S09]  /*4fc0*/  @P3 BRA `(.L_x_95) ;  /* 0xfffffff000943947 */ /* 0x000ff2000383ffff */
[----:B------:R-:W-:-:S04]  /*4fd0*/  SHF.L.U32 R3, R31, 0x1f, RZ ;  /* 0x0000001f1f037819 */ /* 0x000fc800000006ff */
[----:B------:R-:W1:Y:S02]  /*4fe0*/  SYNCS.PHASECHK.TRANS64.TRYWAIT P0, [UR7+0x70], R3 ;  /* 0x00007003ff0075a7 */ /* 0x000e640008001107 */
[----:B-1----:R-:W-:Y:S05]  /*4ff0*/  @!P0 BRA `(.L_x_96) ;  /* 0x0000007000948947 */ /* 0x002fea0003800000 */
.L_x_181:
[----:B------:R-:W4:Y:S02]  /*5000*/  SYNCS.PHASECHK.TRANS64.TRYWAIT P0, [UR7+0x78], R3 ;  /* 0x00007803ff0075a7 */ /* 0x000f240008001107 */
[----:B----4-:R-:W-:Y:S05]  /*5010*/  @!P0 BRA `(.L_x_97) ;  /* 0x0000007000a48947 */ /* 0x010fea0003800000 */
.L_x_183:
[----:B------:R-:W4:Y:S02]  /*5020*/  SYNCS.PHASECHK.TRANS64.TRYWAIT P0, [UR7+0x80], R3 ;  /* 0x00008003ff0075a7 */ /* 0x000f240008001107 */
[----:B----4-:R-:W-:Y:S05]  /*5030*/  @!P0 BRA `(.L_x_98) ;  /* 0x0000007000b48947 */ /* 0x010fea0003800000 */
.L_x_185:
[----:B-1----:R-:W-:-:S07]  /*5040*/  MOV R0, UR7 ;  /* 0x0000000700007c02 */ /* 0x002fce0008000f00 */
.L_x_99:
[----:B-1----:R-:W-:-:S04]  /*5050*/  SHF.L.U32 R3, R31, 0x1f, RZ ;  /* 0x0000001f1f037819 */ /* 0x002fc800000006ff */
[----:B------:R1:W4:Y:S03]  /*5060*/  SYNCS.PHASECHK.TRANS64.TRYWAIT P0, [R0+URZ+0x88], R3 ;  /* 0x00008803000075a7 */ /* 0x00032600080011ff */
[----:B----4-:R-:W-:Y:S05]  /*5070*/  @!P0 NANOSLEEP.SYNCS 0x989680 ;  /* 0x009896800000895d */ /* 0x010fea0003900000 */
[----:B------:R-:W4:Y:S02]  /*5080*/  @!P0 SYNCS.PHASECHK.TRANS64 P0, [R0+URZ+0x88], R3 ;  /* 0x00008803000085a7 */ /* 0x000f2400080010ff */
[----:B--2-4-:R-:W-:Y:S05]  /*5090*/  @P0 EXIT ;  /* 0x000000000000094d */ /* 0x014fea0003800000 */
[----:B------:R-:W-:Y:S05]  /*50a0*/  BRA `(.L_x_99) ;  /* 0xfffffffc00e87947 */ /* 0x000fea000383ffff */
.L_x_84:
[----:B------:R-:W-:-:S06]  /*50b0*/  UISETP.GE.AND UP1, UPT, UR10, 0x4, UPT ;  /* 0x000000040a00788c */ /* 0x000fcc000bf26270 */
[----:B------:R-:W-:-:S13]  /*50c0*/  PLOP3.LUT P0, PT, PT, PT, UP1, 0x80, 0x8 ;  /* 0x000000000008781c */ /* 0x000fda0003f0f018 */
[----:B------:R-:W-:Y:S05]  /*50d0*/  @!P0 EXIT ;  /* 0x000000000000894d */ /* 0x000fea0003800000 */
[----:B------:R-:W-:Y:S01]  /*50e0*/  BAR.SYNC.DEFER_BLOCKING 0x6, 0xa0 ;  /* 0x0182800000007b1d */ /* 0x000fe20000010000 */
[C---:B------:R-:W-:Y:S01]  /*50f0*/  IMAD.U32 R79, R169.reuse, 0x10000, RZ ;  /* 0x00010000a94f7824 */ /* 0x040fe200078e00ff */
[C---:B------:R-:W-:Y:S01]  /*5100*/  R2P PR, R169.reuse, 0x6 ;  /* 0x00000006a9007804 */ /* 0x040fe20000000000 */
[----:B------:R-:W-:Y:S01]  /*5110*/  IMAD.SHL.U32 R2, R169, 0x40, RZ ;  /* 0x00000040a9027824 */ /* 0x000fe200078e00ff */
[----:B------:R-:W-:Y:S01]  /*5120*/  CS2R R162, SRZ ;  /* 0x0000000000a27805 */ /* 0x000fe2000001ff00 */
[----:B------:R-:W-:Y:S01]  /*5130*/  IMAD.MOV.U32 R166, RZ, RZ, 0x20 ;  /* 0x00000020ffa67424 */ /* 0x000fe200078e00ff */
[----:B------:R-:W-:Y:S02]  /*5140*/  UMOV UR49, 0x400 ;  /* 0x0000040000317882 */ /* 0x000fe40000000000 */
[----:B------:R-:W1:Y:S01]  /*5150*/  LDC R159, c[0x0][0x370] ;  /* 0x0000dc00ff9f7b82 */ /* 0x000e620000000800 */
[----:B------:R-:W-:Y:S01]  /*5160*/  ULEA UR49, UR37, UR49, 0x18 ;  /* 0x0000003125317291 */ /* 0x000fe2000f8ec0ff */
[----:B------:R-:W-:Y:S01]  /*5170*/  LOP3.LUT R79, R79, 0x600000, RZ, 0xc0, !PT ;  /* 0x006000004f4f7812 */ /* 0x000fe200078ec0ff */
[----:B------:R-:W-:Y:S01]  /*5180*/  IMAD.SHL.U32 R155, R169, 0x8, RZ ;  /* 0x00000008a99b7824 */ /* 0x000fe200078e00ff */
[----:B------:R-:W-:Y:S01]  /*5190*/  LOP3.LUT R4, R2, 0x180, RZ, 0xc0, !PT ;  /* 0x0000018002047812 */ /* 0x000fe200078ec0ff */
[----:B------:R-:W-:Y:S01]  /*51a0*/  IMAD.MOV.U32 R167, RZ, RZ, 0x10 ;  /* 0x00000010ffa77424 */ /* 0x000fe200078e00ff */
[----:B------:R-:W-:Y:S01]  /*51b0*/  SEL R166, R166, 0xffffffe0, !P2 ;  /* 0xffffffe0a6a67807 */ /* 0x000fe20005000000 */
[----:B------:R-:W-:Y:S01]  /*51c0*/  UIADD3 UR4, UPT, UPT, UR49, 0x8200, URZ ;  /* 0x0000820031047890 */ /* 0x000fe2000fffe0ff */
[----:B------:R-:W2:Y:S01]  /*51d0*/  LDC R74, c[0x0][0xb0c] ;  /* 0x0002c300ff4a7b82 */ /* 0x000ea20000000800 */
[----:B------:R-:W-:Y:S01]  /*51e0*/  LOP3.LUT R155, R4, 0x30, R155, 0xf8, !PT ;  /* 0x00000030049b7812 */ /* 0x000fe200078ef89b */
[----:B------:R-:W-:Y:S01]  /*51f0*/  IMAD.MOV.U32 R76, RZ, RZ, RZ ;  /* 0x000000ffff4c7224 */ /* 0x000fe200078e00ff */
[----:B------:R-:W-:Y:S01]  /*5200*/  SEL R167, R167, 0xfffffff0, !P1 ;  /* 0xfffffff0a7a77807 */ /* 0x000fe20004800000 */
[----:B------:R-:W-:Y:S01]  /*5210*/  IMAD.MOV.U32 R164, RZ, RZ, RZ ;  /* 0x000000ffffa47224 */ /* 0x000fe200078e00ff */
[----:B------:R-:W-:Y:S01]  /*5220*/  LOP3.LUT R155, R155, 0x1e40, R2, 0xf8, !PT ;  /* 0x00001e409b9b7812 */ /* 0x000fe200078ef802 */
[----:B------:R-:W-:Y:S01]  /*5230*/  IMAD.MOV.U32 R172, RZ, RZ, RZ ;  /* 0x000000ffffac7224 */ /* 0x000fe200078e00ff */
[----:B------:R-:W-:Y:S01]  /*5240*/  LOP3.LUT R169, R169, 0x60, RZ, 0xc0, !PT ;  /* 0x00000060a9a97812 */ /* 0x000fe200078ec0ff */
[----:B------:R-:W3:Y:S01]  /*5250*/  LDC R157, c[0x0][0xb20] ;  /* 0x0002c800ff9d7b82 */ /* 0x000ee20000000800 */
[----:B------:R-:W4:Y:S01]  /*5260*/  LDS R0, [UR49+0x130] ;  /* 0x00013031ff007984 */ /* 0x000f220008000800 */
[----:B------:R-:W-:Y:S01]  /*5270*/  IMAD.MOV.U32 R161, RZ, RZ, RZ ;  /* 0x000000ffffa17224 */ /* 0x000fe200078e00ff */
[----:B------:R-:W1:Y:S01]  /*5280*/  LDCU.64 UR52, c[0x0][0x348] ;  /* 0x00006900ff3477ac */ /* 0x000e620008000a00 */
[----:B------:R-:W-:Y:S01]  /*5290*/  IMAD.U32 R168, RZ, RZ, UR4 ;  /* 0x00000004ffa87e24 */ /* 0x000fe2000f8e00ff */
[----:B------:R-:W1:Y:S03]  /*52a0*/  LDCU.64 UR38, c[0x0][0x888] ;  /* 0x00011100ff2677ac */ /* 0x000e660008000a00 */
[----:B------:R-:W1:Y:S01]  /*52b0*/  LDC R73, c[0x0][0xb30] ;  /* 0x0002cc00ff497b82 */ /* 0x000e620000000800 */
[----:B------:R-:W1:Y:S01]  /*52c0*/  LDCU.64 UR44, c[0x0][0x890] ;  /* 0x00011200ff2c77ac */ /* 0x000e620008000a00 */
[----:B------:R-:W-:-:S06]  /*52d0*/  UIADD3 UR48, UPT, UPT, UR49, 0x200, URZ ;  /* 0x0000020031307890 */ /* 0x000fcc000fffe0ff */
[----:B------:R-:W1:Y:S08]  /*52e0*/  LDC.64 R150, c[0x0][0xb10] ;  /* 0x0002c400ff967b82 */ /* 0x000e700000000a00 */
[----:B------:R-:W1:Y:S08]  /*52f0*/  LDC.64 R70, c[0x0][0xb18] ;  /* 0x0002c600ff467b82 */ /* 0x000e700000000a00 */
[----:B------:R-:W1:Y:S08]  /*5300*/  LDC.64 R68, c[0x0][0xb28] ;  /* 0x0002ca00ff447b82 */ /* 0x000e700000000a00 */
[----:B------:R-:W1:Y:S01]  /*5310*/  LDC.64 R148, c[0x0][0x8b0] ;  /* 0x00022c00ff947b82 */ /* 0x000e620000000a00 */
[----:B----4-:R-:W-:Y:S01]  /*5320*/  IMAD.IADD R79, R0, 0x1, R79 ;  /* 0x00000001004f7824 */ /* 0x010fe200078e024f */
[----:B------:R-:W-:-:S04]  /*5330*/  SHF.R.S32.HI R0, RZ, 0x4, R166 ;  /* 0x00000004ff007819 */ /* 0x000fc800000114a6 */
[----:B------:R-:W-:Y:S02]  /*5340*/  LEA.HI.SX32 R165, R167, R0, 0x1c ;  /* 0x00000000a7a57211 */ /* 0x000fe400078fe2ff */
[----:B------:R-:W4:Y:S08]  /*5350*/  LDC.64 R146, c[0x0][0x8a8] ;  /* 0x00022a00ff927b82 */ /* 0x000f300000000a00 */
[----:B--23--:R-:W1:Y:S02]  /*5360*/  LDC R158, c[0x0][0x374] ;  /* 0x0000dd00ff9e7b82 */ /* 0x00ce640000000800 */
.L_x_141:
[C---:B------:R-:W-:Y:S02]  /*5370*/  LEA R0, R172.reuse, UR49, 0x3 ;  /* 0x00000031ac007c11 */ /* 0x040fe4000f8e18ff */
[----:B------:R-:W-:Y:S02]  /*5380*/  SHF.L.U32 R3, R163, 0x1f, RZ ;  /* 0x0000001fa3037819 */ /* 0x000fe400000006ff */
[----:B-1----:R-:W-:Y:S02]  /*5390*/  LEA R16, R172, UR49, 0x4 ;  /* 0x00000031ac107c11 */ /* 0x002fe4000f8e20ff */
[----:B------:R-:W2:Y:S02]  /*53a0*/  SYNCS.PHASECHK.TRANS64.TRYWAIT P0, [R0+URZ+0xa0], R3 ;  /* 0x0000a003000075a7 */ /* 0x000ea400080011ff */
[----:B--2---:R-:W-:Y:S05]  /*53b0*/  @!P0 BRA `(.L_x_100) ;  /* 0x0000006c00ec8947 */ /* 0x004fea0003800000 */
.L_x_186:
[----:B------:R-:W3:Y:S01]  /*53c0*/  LDC.64 R12, c[0x0][0xb10] ;  /* 0x0002c400ff0c7b82 */ /* 0x000ee20000000a00 */
[----:B------:R-:W4:Y:S01]  /*53d0*/  LDS.128 R16, [R16+0x110] ;  /* 0x0001100010107984 */ /* 0x000f220000000c00 */
[----:B-1----:R-:W-:Y:S01]  /*53e0*/  ISETP.NE.AND P1, PT, R73, 0x1, PT ;  /* 0x000000014900780c */ /* 0x002fe20003f25270 */
[----:B--2---:R-:W-:Y:S01]  /*53f0*/  VIADD R0, R0, 0xb0 ;  /* 0x000000b000007836 */ /* 0x004fe20000000000 */
[----:B------:R-:W-:Y:S04]  /*5400*/  ISETP.GE.AND P0, PT, R72, 0x1, PT ;  /* 0x000000014800780c */ /* 0x000fe80003f06270 */
[----:B------:R-:W1:Y:S01]  /*5410*/  LDC.64 R10, c[0x0][0xb18] ;  /* 0x0002c600ff0a7b82 */ /* 0x000e620000000a00 */
[----:B------:R-:W-:Y:S01]  /*5420*/  PRMT R0, RZ, 0x654, R0 ;  /* 0x00000654ff007816 */ /* 0x000fe20000000000 */
[----:B------:R-:W-:Y:S01]  /*5430*/  @!PT LDS RZ, [RZ] ;  /* 0x00000000fffff984 */ /* 0x000fe20000000800 */
[----:B------:R-:W-:Y:S01]  /*5440*/  @!PT LDS RZ, [RZ] ;  /* 0x00000000fffff984 */ /* 0x000fe20000000800 */
[----:B------:R-:W-:Y:S01]  /*5450*/  @!PT LDS RZ, [RZ] ;  /* 0x00000000fffff984 */ /* 0x000fe20000000800 */
[----:B------:R-:W-:Y:S01]  /*5460*/  @!PT LDS RZ, [RZ] ;  /* 0x00000000fffff984 */ /* 0x000fe20000000800 */
[----:B------:R2:W-:Y:S06]  /*5470*/  MEMBAR.ALL.CTA ;  /* 0x0000000000007992 */ /* 0x0005ec0000008000 */
[----:B--2---:R-:W2:Y:S01]  /*5480*/  FENCE.VIEW.ASYNC.S ;  /* 0x00000000000073c6 */ /* 0x004ea20000000000 */
[----:B------:R-:W1:Y:S08]  /*5490*/  @!P1 LDC R14, c[0x0][0xb20] ;  /* 0x0002c800ff0e9b82 */ /* 0x000e700000000800 */
[----:B------:R-:W1:Y:S01]  /*54a0*/  @!P1 LDC R9, c[0x0][0xb0c] ;  /* 0x0002c300ff099b82 */ /* 0x000e620000000800 */
[----:B--2---:R2:W-:Y:S01]  /*54b0*/  SYNCS.ARRIVE.TRANS64.RED.A1T0 RZ, [R0+URZ], RZ ;  /* 0x000000ff00ff79a7 */ /* 0x0045e200081004ff */
[----:B----4-:R-:W-:Y:S04]  /*54c0*/  LOP3.LUT P4, RZ, R18, 0x1, RZ, 0xc0, !PT ;  /* 0x0000000112ff7812 */ /* 0x010fe8000788c0ff */
[----:B------:R-:W-:Y:S09]  /*54d0*/  P2R R170, PR, RZ, 0x10 ;  /* 0x00000010ffaa7803 */ /* 0x000ff20000000000 */
[----:B------:R-:W-:Y:S02]  /*54e0*/  @P4 MOV R77, R16 ;  /* 0x00000010004d4202 */ /* 0x000fe40000000f00 */
[----:B------:R-:W-:Y:S01]  /*54f0*/  @P4 LOP3.LUT R75, R17, 0xffff, RZ, 0xc0, !PT ;  /* 0x0000ffff114b4812 */ /* 0x000fe200078ec0ff */
[----:B--23--:R-:W-:Y:S06]  /*5500*/  @!P0 BRA `(.L_x_101) ;  /* 0x0000000000a48947 */ /* 0x00cfec0003800000 */
[----:B------:R-:W-:Y:S01]  /*5510*/  IMAD.HI.U32 R24, R158, R71, RZ ;  /* 0x000000479e187227 */ /* 0x000fe200078e00ff */
[----:B------:R-:W-:Y:S02]  /*5520*/  ISETP.NE.AND P0, PT, R70, 0x1, PT ;  /* 0x000000014600780c */ /* 0x000fe40003f05270 */
[----:B------:R-:W-:Y:S01]  /*5530*/  ISETP.NE.AND P2, PT, R72, 0x1, PT ;  /* 0x000000014800780c */ /* 0x000fe20003f45270 */
[-C--:B------:R-:W-:Y:S01]  /*5540*/  IMAD.HI.U32 R22, R159, R150.reuse, RZ ;  /* 0x000000969f167227 */ /* 0x080fe200078e00ff */
[----:B------:R-:W-:Y:S02]  /*5550*/  SHF.R.U32.HI R23, RZ, R157, R24 ;  /* 0x0000009dff177219 */ /* 0x000fe40000011618 */
[----:B------:R-:W-:Y:S01]  /*5560*/  ISETP.NE.AND P3, PT, R74, 0x1, PT ;  /* 0x000000014a00780c */ /* 0x000fe20003f65270 */
[----:B------:R-:W-:Y:S01]  /*5570*/  IMAD.HI.U32 R28, R75, R71, RZ ;  /* 0x000000474b1c7227 */ /* 0x000fe200078e00ff */
[----:B------:R-:W-:Y:S02]  /*5580*/  SHF.R.U32.HI R22, RZ, R151, R22 ;  /* 0x00000097ff167219 */ /* 0x000fe40000011616 */
[----:B------:R-:W-:Y:S01]  /*5590*/  SEL R3, R158, R23, !P0 ;  /* 0x000000179e037207 */ /* 0x000fe20004000000 */
[----:B------:R-:W-:Y:S01]  /*55a0*/  IMAD.HI.U32 R26, R77, R150, RZ ;  /* 0x000000964d1a7227 */ /* 0x000fe200078e00ff */
[----:B------:R-:W-:Y:S03]  /*55b0*/  SEL R7, R159, R22, !P3 ;  /* 0x000000169f077207 */ /* 0x000fe60005800000 */
[-C--:B------:R-:W-:Y:S01]  /*55c0*/  IMAD.HI.U32 R22, R3, R68.reuse, RZ ;  /* 0x0000004403167227 */ /* 0x080fe200078e00ff */
[----:B------:R-:W-:Y:S03]  /*55d0*/  SHF.R.U32.HI R26, RZ, R151, R26 ;  /* 0x00000097ff1a7219 */ /* 0x000fe6000001161a */
[----:B------:R-:W-:Y:S01]  /*55e0*/  IMAD.HI.U32 R24, R7, R68, RZ ;  /* 0x0000004407187227 */ /* 0x000fe200078e00ff */
[----:B------:R-:W-:Y:S02]  /*55f0*/  @P2 SHF.R.U32.HI R3, RZ, R69, R22 ;  /* 0x00000045ff032219 */ /* 0x000fe40000011616 */
[----:B------:R-:W-:Y:S02]  /*5600*/  SHF.R.U32.HI R22, RZ, R157, R28 ;  /* 0x0000009dff167219 */ /* 0x000fe4000001161c */
[----:B------:R-:W-:Y:S01]  /*5610*/  @P2 SHF.R.U32.HI R7, RZ, R69, R24 ;  /* 0x00000045ff072219 */ /* 0x000fe20000011618 */
[C---:B------:R-:W-:Y:S01]  /*5620*/  IMAD R2, R72.reuse, R3, RZ ;  /* 0x0000000348027224 */ /* 0x040fe200078e02ff */
[----:B------:R-:W-:Y:S02]  /*5630*/  SEL R5, R75, R22, !P0 ;  /* 0x000000164b057207 */ /* 0x000fe40004000000 */
[----:B------:R-:W-:Y:S01]  /*5640*/  SEL R3, R77, R26, !P3 ;  /* 0x0000001a4d037207 */ /* 0x000fe20005800000 */
[----:B------:R-:W-:Y:S01]  /*5650*/  IMAD R4, R72, R7, RZ ;  /* 0x0000000748047224 */ /* 0x000fe200078e02ff */
[C---:B------:R-:W-:Y:S01]  /*5660*/  ISETP.GE.AND P0, PT, R5.reuse, R2, PT ;  /* 0x000000020500720c */ /* 0x040fe20003f06270 */
[----:B------:R-:W-:Y:S03]  /*5670*/  IMAD.HI.U32 R6, R5, R68, RZ ;  /* 0x0000004405067227 */ /* 0x000fe600078e00ff */
[----:B------:R-:W-:Y:S01]  /*5680*/  ISETP.GE.OR P0, PT, R3, R4, P0 ;  /* 0x000000040300720c */ /* 0x000fe20000706670 */
[----:B------:R-:W-:Y:S01]  /*5690*/  IMAD.MOV R4, RZ, RZ, -R3 ;  /* 0x000000ffff047224 */ /* 0x000fe200078e0a03 */
[-C--:B------:R-:W-:Y:S03]  /*56a0*/  SHF.R.U32.HI R6, RZ, R69.reuse, R6 ;  /* 0x00000045ff067219 */ /* 0x080fe60000011606 */
[----:B------:R-:W-:Y:S01]  /*56b0*/  IMAD R77, R74, R4, R77 ;  /* 0x000000044a4d7224 */ /* 0x000fe200078e024d */
[----:B------:R-:W-:Y:S05]  /*56c0*/  SEL R15, R5, R6, !P2 ;  /* 0x00000006050f7207 */ /* 0x000fea0005000000 */
[----:B------:R-:W-:Y:S02]  /*56d0*/  IMAD.MOV R6, RZ, RZ, -R15 ;  /* 0x000000ffff067224 */ /* 0x000fe400078e0a0f */
[C---:B------:R-:W-:Y:S04]  /*56e0*/  @!P0 IMAD.HI.U32 R2, R3.reuse, R68, RZ ;  /* 0x0000004403028227 */ /* 0x040fe800078e00ff */
[----:B------:R-:W-:Y:S01]  /*56f0*/  IMAD R6, R72, R6, R5 ;  /* 0x0000000648067224 */ /* 0x000fe200078e0205 */
[----:B------:R-:W-:Y:S04]  /*5700*/  @!P0 SHF.R.U32.HI R2, RZ, R69, R2 ;  /* 0x00000045ff028219 */ /* 0x000fe80000011602 */
[----:B------:R-:W-:Y:S02]  /*5710*/  @!P0 SEL R0, R3, R2, !P2 ;  /* 0x0000000203008207 */ /* 0x000fe40005000000 */
[----:B------:R-:W-:Y:S02]  /*5720*/  IADD3 R2, PT, PT, -R5, RZ, RZ ;  /* 0x000000ff05027210 */ /* 0x000fe40007ffe1ff */
[----:B------:R-:W-:Y:S01]  /*5730*/  @!P0 IADD3 R8, PT, PT, R15, -R0, RZ ;  /* 0x800000000f088210 */ /* 0x000fe20007ffe0ff */
[----:B------:R-:W-:Y:S02]  /*5740*/  @!P0 IMAD R0, R7, R6, R0 ;  /* 0x0000000607008224 */ /* 0x000fe400078e0200 */
[----:B------:R-:W-:Y:S02]  /*5750*/  IMAD R75, R70, R2, R75 ;  /* 0x00000002464b7224 */ /* 0x000fe400078e024b */
[----:B------:R-:W-:Y:S02]  /*5760*/  @!P0 IMAD R5, R8, R72, R3 ;  /* 0x0000004808058224 */ /* 0x000fe400078e0203 */
[----:B------:R-:W-:Y:S04]  /*5770*/  @!P0 IMAD.MOV.U32 R3, RZ, RZ, R0 ;  /* 0x000000ffff038224 */ /* 0x000fe800078e0000 */
[----:B------:R-:W-:Y:S02]  /*5780*/  IMAD R77, R3, R74, R77 ;  /* 0x0000004a034d7224 */ /* 0x000fe400078e024d */
[----:B------:R-:W-:Y:S07]  /*5790*/  IMAD R75, R5, R70, R75 ;  /* 0x00000046054b7224 */ /* 0x000fee00078e024b */
.L_x_101:
[----:B-1----:R-:W-:Y:S01]  /*57a0*/  @!P1 ISETP.NE.AND P0, PT, R10, 0x1, PT ;  /* 0x000000010a00980c */ /* 0x002fe20003f05270 */
[----:B------:R-:W-:Y:S01]  /*57b0*/  @!P1 IMAD.HI.U32 R0, R77, R12, RZ ;  /* 0x0000000c4d009227 */ /* 0x000fe200078e00ff */
[----:B------:R-:W-:Y:S01]  /*57c0*/  @!P1 ISETP.NE.AND P2, PT, R9, 0x1, PT ;  /* 0x000000010900980c */ /* 0x000fe20003f45270 */
[----:B------:R-:W-:Y:S01]  /*57d0*/  ULOP3.LUT UP0, URZ, UR48, 0x1b0, URZ, 0xc0, !UPT ;  /* 0x000001b030ff7892 */ /* 0x000fe2000f80c0ff */
[----:B------:R-:W-:Y:S01]  /*57e0*/  R2UR UR42, R21 ;  /* 0x00000000152a72ca */ /* 0x000fe200000e0000 */
[----:B------:R-:W-:Y:S01]  /*57f0*/  @!P1 IMAD.HI.U32 R3, R75, R11, RZ ;  /* 0x0000000b4b039227 */ /* 0x000fe200078e00ff */
[----:B------:R-:W-:Y:S02]  /*5800*/  @!P1 SHF.R.U32.HI R0, RZ, R13, R0 ;  /* 0x0000000dff009219 */ /* 0x000fe40000011600 */
[----:B------:R-:W-:Y:S01]  /*5810*/  R2UR UR41, R20 ;  /* 0x00000000142972ca */ /* 0x000fe200000e0000 */
[----:B------:R-:W-:Y:S01]  /*5820*/  VIADD R172, R172, 0x1 ;  /* 0x00000001acac7836 */ /* 0x000fe20000000000 */
[----:B------:R-:W-:Y:S02]  /*5830*/  @!P1 SHF.R.U32.HI R2, RZ, R14, R3 ;  /* 0x0000000eff029219 */ /* 0x000fe40000011603 */
[----:B------:R-:W-:Y:S02]  /*5840*/  @!P1 SEL R3, R77, R0, !P2 ;  /* 0x000000004d039207 */ /* 0x000fe40005000000 */
[----:B------:R-:W-:Y:S02]  /*5850*/  @!P1 SEL R2, R75, R2, !P0 ;  /* 0x000000024b029207 */ /* 0x000fe40004000000 */
[----:B------:R-:W-:Y:S01]  /*5860*/  @P4 SHF.R.U32.HI R160, RZ, 0x10, R17 ;  /* 0x00000010ffa04819 */ /* 0x000fe20000011611 */
[----:B------:R-:W-:Y:S02]  /*5870*/  USHF.L.U32 UR42, UR42, 0x7, URZ ;  /* 0x000000072a2a7899 */ /* 0x000fe400080006ff */
[----:B------:R-:W-:Y:S02]  /*5880*/  @!P1 IMAD.IADD R0, R2, 0x1, -R3 ;  /* 0x0000000102009824 */ /* 0x000fe400078e0a03 */
[----:B------:R-:W-:Y:S01]  /*5890*/  @!P1 IMAD.IADD R2, R3, 0x1, -R2 ;  /* 0x0000000103029824 */ /* 0x000fe200078e0a02 */
[----:B------:R-:W-:Y:S01]  /*58a0*/  USHF.L.U32 UR41, UR41, 0x8, URZ ;  /* 0x0000000829297899 */ /* 0x000fe200080006ff */
[----:B------:R-:W-:Y:S02]  /*58b0*/  @!P1 IMAD R77, R0, R9, R77 ;  /* 0x00000009004d9224 */ /* 0x000fe400078e024d */
[----:B------:R-:W-:Y:S01]  /*58c0*/  @!P1 IMAD R75, R2, R10, R75 ;  /* 0x0000000a024b9224 */ /* 0x000fe200078e024b */
[----:B------:R-:W-:Y:S08]  /*58d0*/  BRA.U !UP0, `(.L_x_102) ;  /* 0x0000000108407547 */ /* 0x000ff0000b800000 */
[----:B------:R-:W1:Y:S01]  /*58e0*/  LDCU.64 UR8, c[0x4][0x88] ;  /* 0x01001100ff0877ac */ /* 0x000e620008000a00 */
[----:B------:R-:W-:Y:S01]  /*58f0*/  MOV R3, 0x0 ;  /* 0x0000000000037802 */ /* 0x000fe20000000f00 */
[----:B------:R-:W-:Y:S02]  /*5900*/  HFMA2 R12, -RZ, RZ, 0, 5.9604644775390625e-08 ;  /* 0x00000001ff0c7431 */ /* 0x000fe400000001ff */
[----:B------:R-:W-:Y:S02]  /*5910*/  IMAD.MOV.U32 R8, RZ, RZ, 0x70 ;  /* 0x00000070ff087424 */ /* 0x000fe400078e00ff */
[----:B------:R-:W-:Y:S01]  /*5920*/  IMAD.MOV.U32 R13, RZ, RZ, RZ ;  /* 0x000000ffff0d7224 */ /* 0x000fe200078e00ff */
[----:B------:R-:W2:Y:S01]  /*5930*/  LDCU.64 UR6, c[0x4][0x90] ;  /* 0x01001200ff0677ac */ /* 0x000ea20008000a00 */
[----:B------:R-:W3:Y:S01]  /*5940*/  LDC.64 R2, c[0x4][R3] ;  /* 0x0100000003027b82 */ /* 0x000ee20000000a00 */
[----:B------:R-:W4:Y:S01]  /*5950*/  LDCU.64 UR4, c[0x4][0x8] ;  /* 0x01000100ff0477ac */ /* 0x000f220008000a00 */
[----:B-1----:R-:W-:Y:S01]  /*5960*/  MOV R5, UR9 ;  /* 0x0000000900057c02 */ /* 0x002fe20008000f00 */
[----:B------:R-:W-:Y:S01]  /*5970*/  IMAD.U32 R4, RZ, RZ, UR8 ;  /* 0x00000008ff047e24 */ /* 0x000fe2000f8e00ff */
[----:B--2---:R-:W-:Y:S01]  /*5980*/  MOV R7, UR7 ;  /* 0x0000000700077c02 */ /* 0x004fe20008000f00 */
[----:B------:R-:W-:Y:S01]  /*5990*/  IMAD.U32 R6, RZ, RZ, UR6 ;  /* 0x00000006ff067e24 */ /* 0x000fe2000f8e00ff */
[----:B----4-:R-:W-:Y:S01]  /*59a0*/  MOV R11, UR5 ;  /* 0x00000005000b7c02 */ /* 0x010fe20008000f00 */
[----:B------:R-:W-:Y:S02]  /*59b0*/  IMAD.U32 R10, RZ, RZ, UR4 ;  /* 0x00000004ff0a7e24 */ /* 0x000fe4000f8e00ff */
[----:B------:R-:W-:Y:S07]  /*59c0*/  LEPC R20, `(.L_x_102) ;  /* 0x000000001014794e */ /* 0x000fee0000000000 */
[----:B---3-5:R-:W-:Y:S05]  /*59d0*/  CALL.ABS.NOINC R2 ;  /* 0x0000000002007343 */ /* 0x028fea0003c00000 */
.L_x_102:
[----:B------:R-:W-:Y:S01]  /*59e0*/  LOP3.LUT P0, RZ, R168, 0x1b0, RZ, 0xc0, !PT ;  /* 0x000001b0a8ff7812 */ /* 0x000fe2000780c0ff */
[----:B------:R-:W-:Y:S11]  /*59f0*/  BSSY.RECONVERGENT B6, `(.L_x_103) ;  /* 0x0000013000067945 */ /* 0x000ff60003800200 */
[----:B------:R-:W-:Y:S01]  /*5a00*/  @!UPT UIADD3 URZ, UPT, UPT, URZ, URZ, URZ ;  /* 0x000000fffffff290 */ /* 0x000fe2000fffe0ff */
[----:B------:R-:W-:Y:S05]  /*5a10*/  @!P0 BRA `(.L_x_104) ;  /* 0x0000000000408947 */ /* 0x000fea0003800000 */
        /* <DEDUP_REMOVED lines=16> */
.L_x_104:
[----:B------:R-:W-:Y:S05]  /*5b20*/  BSYNC.RECONVERGENT B6 ;  /* 0x0000000000067941 */ /* 0x000fea0003800200 */
.L_x_103:
[----:B------:R-:W-:Y:S01]  /*5b30*/  ISETP.NE.U32.AND P4, PT, R148, RZ, PT ;  /* 0x000000ff9400720c */ /* 0x000fe20003f85070 */
[----:B------:R-:W-:Y:S01]  /*5b40*/  UISETP.NE.AND UP2, UPT, UR50, URZ, UPT ;  /* 0x000000ff3200728c */ /* 0x000fe2000bf45270 */
[----:B------:R-:W-:Y:S01]  /*5b50*/  ISETP.NE.U32.AND P2, PT, RZ, UR38, PT ;  /* 0x00000026ff007c0c */ /* 0x000fe2000bf45070 */
[----:B------:R-:W-:Y:S01]  /*5b60*/  UISETP.NE.U32.AND UP1, UPT, UR44, URZ, UPT ;  /* 0x000000ff2c00728c */ /* 0x000fe2000bf25070 */
[----:B------:R-:W-:Y:S01]  /*5b70*/  ISETP.NE.AND.EX P4, PT, R149, RZ, PT, P4 ;  /* 0x000000ff9500720c */ /* 0x000fe20003f85340 */
[----:B------:R-:W-:Y:S01]  /*5b80*/  UPLOP3.LUT UP0, UPT, UPT, UPT, UPT, 0x40, 0x4 ;  /* 0x000000000004789c */ /* 0x000fe20003f0e870 */
[----:B------:R-:W-:Y:S01]  /*5b90*/  ISETP.NE.AND.EX P2, PT, RZ, UR39, PT, P2 ;  /* 0x00000027ff007c0c */ /* 0x000fe2000bf45320 */
[----:B------:R-:W-:Y:S01]  /*5ba0*/  UISETP.NE.AND.EX UP1, UPT, UR45, URZ, UPT, UP1 ;  /* 0x000000ff2d00728c */ /* 0x000fe2000bf25310 */
[----:B------:R-:W-:Y:S04]  /*5bb0*/  PLOP3.LUT P1, PT, PT, PT, UP2, 0x80, 0x8 ;  /* 0x000000000008781c */ /* 0x000fe80003f2f028 */
[----:B------:R-:W-:Y:S06]  /*5bc0*/  @UP2 UPLOP3.LUT UP0, UPT, UPT, UPT, UP1, 0x80, 0x8 ;  /* 0x000000000008289c */ /* 0x000fec0003f0f010 */
[----:B------:R-:W-:Y:S01]  /*5bd0*/  PLOP3.LUT P0, PT, PT, PT, UP0, 0x80, 0x8 ;  /* 0x000000000008781c */ /* 0x000fe20003f0f008 */
[----:B------:R-:W-:Y:S01]  /*5be0*/  @!UPT UIADD3 URZ, UPT, UPT, URZ, URZ, URZ ;  /* 0x000000fffffff290 */ /* 0x000fe2000fffe0ff */
[----:B------:R-:W-:Y:S11]  /*5bf0*/  BRA.U !UP1, `(.L_x_105) ;  /* 0x0000000109387547 */ /* 0x000ff6000b800000 */
[----:B------:R-:W-:Y:S01]  /*5c00*/  UISETP.NE.U32.AND UP0, UPT, UR38, URZ, UPT ;  /* 0x000000ff2600728c */ /* 0x000fe2000bf05070 */
[----:B------:R-:W-:Y:S02]  /*5c10*/  HFMA2 R0, -RZ, RZ, 0, 5.9604644775390625e-08 ;  /* 0x00000001ff007431 */ /* 0x000fe400000001ff */
[----:B------:R-:W-:Y:S01]  /*5c20*/  IMAD.MOV.U32 R153, RZ, RZ, 0x1 ;  /* 0x00000001ff997424 */ /* 0x000fe200078e00ff */
[----:B------:R-:W-:Y:S06]  /*5c30*/  UISETP.NE.AND.EX UP0, UPT, UR39, URZ, UPT, UP0 ;  /* 0x000000ff2700728c */ /* 0x000fec000bf05300 */
[----:B------:R-:W-:Y:S05]  /*5c40*/  PLOP3.LUT P3, PT, PT, PT, UP0, 0x80, 0x8 ;  /* 0x000000000008781c */ /* 0x000fea0003f6f008 */
[----:B------:R-:W1:Y:S01]  /*5c50*/  @UP0 LDCU.64 UR6, c[0x0][0x888] ;  /* 0x00011100ff0607ac */ /* 0x000e620008000a00 */
[----:B------:R-:W-:Y:S07]  /*5c60*/  @UP0 UIMAD UR4, UR36, UR44, URZ ;  /* 0x0000002c240402a4 */ /* 0x000fee000f8e02ff */
[----:B------:R-:W-:Y:S01]  /*5c70*/  @!P3 PRMT R153, R0, 0x7610, R153 ;  /* 0x000076100099b816 */ /* 0x000fe20000000099 */
[----:B-1----:R-:W-:Y:S03]  /*5c80*/  @UP0 UIMAD.WIDE UR6, UR4, 0x4, UR6 ;  /* 0x00000004040608a5 */ /* 0x002fe6000f8e0206 */
[----:B------:R-:W1:Y:S03]  /*5c90*/  @!UP0 LDCU UR4, c[0x0][0x880] ;  /* 0x00011000ff0487ac */ /* 0x000e660008000800 */
[----:B------:R-:W-:Y:S01]  /*5ca0*/  IMAD.U32 R2, RZ, RZ, UR6 ;  /* 0x00000006ff027e24 */ /* 0x000fe2000f8e00ff */
[----:B------:R-:W-:Y:S05]  /*5cb0*/  MOV R3, UR7 ;  /* 0x0000000700037c02 */ /* 0x000fea0008000f00 */
[----:B-----5:R2:W5:Y:S02]  /*5cc0*/  @P3 LDG.E R82, desc[UR46][R2.64] ;  /* 0x0000002e02523981 */ /* 0x020564000c1e1900 */
[----:B-12---:R-:W-:Y:S02]  /*5cd0*/  @!P3 IMAD.U32 R82, RZ, RZ, UR4 ;  /* 0x00000004ff52be24 */ /* 0x006fe4000f8e00ff */
.L_x_105:
[----:B------:R-:W-:Y:S05]  /*5ce0*/  @!P4 BRA `(.L_x_106) ;  /* 0x000000000020c947 */ /* 0x000fea0003800000 */
[----:B------:R-:W-:Y:S04]  /*5cf0*/  ISETP.NE.U32.AND P3, PT, R146, RZ, PT ;  /* 0x000000ff9200720c */ /* 0x000fe80003f65070 */
[----:B------:R-:W-:Y:S11]  /*5d00*/  ISETP.NE.AND.EX P3, PT, R147, RZ, PT, P3 ;  /* 0x000000ff9300720c */ /* 0x000ff60003f65330 */
[----:B------:R-:W-:Y:S02]  /*5d10*/  @!UPT UIADD3 URZ, UPT, UPT, URZ, URZ, URZ ;  /* 0x000000fffffff290 */ /* 0x000fe4000fffe0ff */
[----:B------:R-:W1:Y:S01]  /*5d20*/  @P3 LDC.64 R2, c[0x0][0x8a8] ;  /* 0x00022a00ff023b82 */ /* 0x000e620000000a00 */
[----:B------:R-:W-:Y:S04]  /*5d30*/  @P3 IMAD R0, R148, UR36, RZ ;  /* 0x0000002494003c24 */ /* 0x000fe8000f8e02ff */
[----:B-1----:R-:W-:Y:S05]  /*5d40*/  @P3 IMAD.WIDE R2, R0, 0x4, R2 ;  /* 0x0000000400023825 */ /* 0x002fea00078e0202 */
[----:B-----5:R1:W5:Y:S02]  /*5d50*/  @P3 LDG.E R78, desc[UR46][R2.64] ;  /* 0x0000002e024e3981 */ /* 0x020364000c1e1900 */
[----:B-1----:R-:W2:Y:S02]  /*5d60*/  @!P3 LDC R78, c[0x0][0x8a0] ;  /* 0x00022800ff4ebb82 */ /* 0x002ea40000000800 */
.L_x_106:
[----:B-----5:R-:W-:Y:S01]  /*5d70*/  ISETP.NE.AND P4, PT, R82, RZ, PT ;  /* 0x000000ff5200720c */ /* 0x020fe20003f85270 */
[----:B------:R-:W-:Y:S01]  /*5d80*/  BSSY B1, `(.L_x_107) ;  /* 0x0000048000017945 */ /* 0x000fe20003800000 */
[----:B------:R-:W-:Y:S01]  /*5d90*/  SEL R5, RZ, 0xffffffff, P2 ;  /* 0xffffffffff057807 */ /* 0x000fe20001000000 */
[----:B------:R-:W-:Y:S01]  /*5da0*/  IMAD.MOV.U32 R100, RZ, RZ, 0x1 ;  /* 0x00000001ff647424 */ /* 0x000fe200078e00ff */
[----:B------:R-:W-:Y:S01]  /*5db0*/  LOP3.LUT P3, RZ, R153, 0xff, RZ, 0xc0, !PT ;  /* 0x000000ff99ff7812 */ /* 0x000fe2000786c0ff */
[----:B------:R-:W-:Y:S01]  /*5dc0*/  IMAD R80, R76, 0x100, R79 ;  /* 0x000001004c507824 */ /* 0x000fe200078e024f */
[----:B------:R-:W-:Y:S02]  /*5dd0*/  @P1 SEL R0, RZ, 0xffffffff, P4 ;  /* 0xffffffffff001807 */ /* 0x000fe40002000000 */
[----:B------:R-:W-:Y:S02]  /*5de0*/  CS2R R110, SRZ ;  /* 0x00000000006e7805 */ /* 0x000fe4000001ff00 */
[----:B------:R-:W-:Y:S02]  /*5df0*/  LEA R3, R162, UR49, 0x3 ;  /* 0x00000031a2037c11 */ /* 0x000fe4000f8e18ff */
[----:B------:R-:W-:Y:S02]  /*5e00*/  CS2R R108, SRZ ;  /* 0x00000000006c7805 */ /* 0x000fe4000001ff00 */
[----:B------:R-:W-:Y:S02]  /*5e10*/  @P0 SEL R0, R5, R0, !P3 ;  /* 0x0000000005000207 */ /* 0x000fe40005800000 */
[----:B------:R-:W-:Y:S02]  /*5e20*/  CS2R R106, SRZ ;  /* 0x00000000006a7805 */ /* 0x000fe4000001ff00 */
[----:B------:R-:W-:Y:S02]  /*5e30*/  LEA R171, R76, UR49, 0x3 ;  /* 0x000000314cab7c11 */ /* 0x000fe4000f8e18ff */
[----:B------:R-:W-:Y:S02]  /*5e40*/  CS2R R104, SRZ ;  /* 0x0000000000687805 */ /* 0x000fe4000001ff00 */
[----:B------:R-:W-:Y:S02]  /*5e50*/  @P1 LOP3.LUT R0, R0, 0x1, RZ, 0xc0, !PT ;  /* 0x0000000100001812 */ /* 0x000fe400078ec0ff */
[----:B------:R-:W-:Y:S02]  /*5e60*/  CS2R R98, SRZ ;  /* 0x0000000000627805 */ /* 0x000fe4000001ff00 */
[----:B------:R-:W-:Y:S02]  /*5e70*/  SHF.L.U32 R2, R164, 0x1f, RZ ;  /* 0x0000001fa4027819 */ /* 0x000fe400000006ff */
[----:B------:R-:W-:Y:S02]  /*5e80*/  CS2R R96, SRZ ;  /* 0x0000000000607805 */ /* 0x000fe4000001ff00 */
[----:B------:R-:W-:Y:S02]  /*5e90*/  ISETP.NE.U32.OR P6, PT, R0, 0x1, !P1 ;  /* 0x000000010000780c */ /* 0x000fe40004fc5470 */
[----:B------:R-:W-:Y:S02]  /*5ea0*/  CS2R R90, SRZ ;  /* 0x00000000005a7805 */ /* 0x000fe4000001ff00 */
[----:B------:R-:W-:Y:S02]  /*5eb0*/  PLOP3.LUT P2, PT, PT, PT, UP1, 0x80, 0x8 ;  /* 0x000000000008781c */ /* 0x000fe40003f4f018 */
[----:B------:R-:W-:Y:S02]  /*5ec0*/  CS2R R88, SRZ ;  /* 0x0000000000587805 */ /* 0x000fe4000001ff00 */
[----:B------:R-:W-:Y:S02]  /*5ed0*/  SEL R0, RZ, 0xffffffff, P4 ;  /* 0xffffffffff007807 */ /* 0x000fe40002000000 */
[----:B------:R-:W-:Y:S03]  /*5ee0*/  P2R R116, PR, RZ, 0x40 ;  /* 0x00000040ff747803 */ /* 0x000fe60000000000 */
[----:B------:R-:W-:Y:S04]  /*5ef0*/  @P6 SHF.L.U32 R4, R161, 0x1f, RZ ;  /* 0x0000001fa1046819 */ /* 0x000fe800000006ff */
[----:B------:R-:W-:Y:S01]  /*5f00*/  @P2 SEL R0, R5, R0, !P3 ;  /* 0x0000000005002207 */ /* 0x000fe20005800000 */
[----:B------:R-:W1:Y:S03]  /*5f10*/  @P6 SYNCS.PHASECHK.TRANS64.TRYWAIT P1, [R3+URZ+0x50], R4 ;  /* 0x00005004030065a7 */ /* 0x000e6600080211ff */
[----:B------:R-:W-:Y:S04]  /*5f20*/  LOP3.LUT R0, R0, 0x1, RZ, 0xc0, !PT ;  /* 0x0000000100007812 */ /* 0x000fe800078ec0ff */
[----:B------:R-:W-:Y:S04]  /*5f30*/  ISETP.NE.U32.AND P5, PT, R0, 0x1, PT ;  /* 0x000000010000780c */ /* 0x000fe80003fa5070 */
[----:B------:R-:W-:Y:S01]  /*5f40*/  P2R R101, PR, RZ, 0x20 ;  /* 0x00000020ff657803 */ /* 0x000fe20000000000 */
[----:B------:R3:W4:Y:S01]  /*5f50*/  SYNCS.PHASECHK.TRANS64.TRYWAIT P0, [R171+URZ+0xc0], R2 ;  /* 0x0000c002ab0075a7 */ /* 0x00072200080011ff */
[----:B-1----:R-:W-:Y:S01]  /*5f60*/  @P6 SEL R100, RZ, 0x1, !P1 ;  /* 0x00000001ff646807 */ /* 0x002fe20004800000 */
[----:B---3--:R-:W-:Y:S06]  /*5f70*/  @!P6 BRA `(.L_x_108) ;  /* 0x0000000000a0e947 */ /* 0x008fec0003800000 */
[----:B------:R-:W-:Y:S01]  /*5f80*/  @P5 IMAD R7, R162, 0x2000, R155 ;  /* 0x00002000a2075824 */ /* 0x000fe200078e029b */
[----:B------:R-:W-:Y:S01]  /*5f90*/  ISETP.NE.AND P1, PT, R100, RZ, PT ;  /* 0x000000ff6400720c */ /* 0x000fe20003f25270 */
[----:B------:R-:W-:Y:S01]  /*5fa0*/  BSSY B0, `(.L_x_109) ;  /* 0x0000011000007945 */ /* 0x000fe20003800000 */
[----:B------:R-:W-:Y:S01]  /*5fb0*/  CS2R R90, SRZ ;  /* 0x00000000005a7805 */ /* 0x000fe2000001ff00 */
[----:B------:R-:W-:Y:S01]  /*5fc0*/  @P5 VIADD R4, R7, UR49 ;  /* 0x0000003107045c36 */ /* 0x000fe20008000000 */
[----:B------:R-:W-:Y:S02]  /*5fd0*/  CS2R R88, SRZ ;  /* 0x0000000000587805 */ /* 0x000fe4000001ff00 */
[----:B------:R-:W-:Y:S02]  /*5fe0*/  CS2R R98, SRZ ;  /* 0x0000000000627805 */ /* 0x000fe4000001ff00 */
[----:B------:R-:W-:Y:S01]  /*5ff0*/  CS2R R96, SRZ ;  /* 0x0000000000607805 */ /* 0x000fe2000001ff00 */
[--C-:B------:R-:W-:Y:S01]  /*6000*/  @P5 IMAD.IADD R6, R167, 0x1, R4.reuse ;  /* 0x00000001a7065824 */ /* 0x100fe200078e0204 */
[----:B------:R-:W-:Y:S01]  /*6010*/  CS2R R106, SRZ ;  /* 0x00000000006a7805 */ /* 0x000fe2000001ff00 */
[--C-:B------:R-:W-:Y:S01]  /*6020*/  @P5 IMAD.IADD R5, R166, 0x1, R4.reuse ;  /* 0x00000001a6055824 */ /* 0x100fe200078e0204 */
[----:B------:R-:W-:Y:S01]  /*6030*/  CS2R R104, SRZ ;  /* 0x0000000000687805 */ /* 0x000fe2000001ff00 */
[----:B------:R-:W-:Y:S01]  /*6040*/  @P5 IMAD R4, R165, 0x10, R4 ;  /* 0x00000010a5045824 */ /* 0x000fe200078e0204 */
[----:B------:R-:W-:Y:S02]  /*6050*/  CS2R R110, SRZ ;  /* 0x00000000006e7805 */ /* 0x000fe4000001ff00 */
[----:B------:R-:W-:Y:S01]  /*6060*/  CS2R R108, SRZ ;  /* 0x00000000006c7805 */ /* 0x000fe2000001ff00 */
[----:B------:R-:W-:Y:S06]  /*6070*/  @P1 BRA `(.L_x_110) ;  /* 0x00000000000c1947 */ /* 0x000fec0003800000 */
[----:B------:R-:W-:Y:S04]  /*6080*/  SHF.L.U32 R0, R161, 0x1f, RZ ;  /* 0x0000001fa1007819 */ /* 0x000fe800000006ff */
[----:B------:R-:W1:Y:S02]  /*6090*/  SYNCS.PHASECHK.TRANS64.TRYWAIT P1, [R3+URZ+0x50], R0 ;  /* 0x00005000030075a7 */ /* 0x000e6400080211ff */
[----:B-1----:R-:W-:Y:S05]  /*60a0*/  @!P1 BRA `(.L_x_111) ;  /* 0x0000006000c49947 */ /* 0x002fea0003800000 */
.L_x_110:
[----:B------:R-:W-:Y:S05]  /*60b0*/  BSYNC B0 ;  /* 0x0000000000007941 */ /* 0x000fea0003800000 */
.L_x_109:
[----:B------:R-:W-:Y:S01]  /*60c0*/  ISETP.NE.AND P1, PT, R101, RZ, PT ;  /* 0x000000ff6500720c */ /* 0x000fe20003f25270 */
[----:B-1----:R-:W-:Y:S02]  /*60d0*/  VIADD R3, R3, 0x70 ;  /* 0x0000007003037836 */ /* 0x002fe40000000000 */
[----:B------:R-:W-:Y:S02]  /*60e0*/  IMAD.U32 R0, RZ, RZ, UR37 ;  /* 0x00000025ff007e24 */ /* 0x000fe4000f8e00ff */
[----:B------:R-:W-:Y:S03]  /*60f0*/  VIADD R162, R162, 0x1 ;  /* 0x00000001a2a27836 */ /* 0x000fe60000000000 */
[----:B------:R-:W-:Y:S05]  /*6100*/  PRMT R0, R0, 0x654, R3 ;  /* 0x0000065400007816 */ /* 0x000fea0000000003 */
[----:B------:R1:W3:Y:S04]  /*6110*/  @P1 LDS.128 R88, [R7+UR49+0x200] ;  /* 0x0002003107581984 */ /* 0x0002e80008000c00 */
[----:B------:R1:W1:Y:S04]  /*6120*/  @P1 LDS.128 R96, [R6+0x200] ;  /* 0x0002000006601984 */ /* 0x0002680000000c00 */
[----:B------:R1:W1:Y:S04]  /*6130*/  @P1 LDS.128 R104, [R5+0x200] ;  /* 0x0002000005681984 */ /* 0x0002680000000c00 */
[----:B------:R1:W1:Y:S01]  /*6140*/  @P1 LDS.128 R108, [R4+0x200] ;  /* 0x00020000046c1984 */ /* 0x0002620000000c00 */
[C---:B------:R-:W-:Y:S01]  /*6150*/  ISETP.NE.AND P1, PT, R162.reuse, 0x4, PT ;  /* 0x00000004a200780c */ /* 0x040fe20003f25270 */
[----:B------:R-:W-:Y:S01]  /*6160*/  @!PT LDS RZ, [RZ] ;  /* 0x00000000fffff984 */ /* 0x000fe20000000800 */
[----:B------:R-:W-:Y:S01]  /*6170*/  @!PT LDS RZ, [RZ] ;  /* 0x00000000fffff984 */ /* 0x000fe20000000800 */
[----:B------:R-:W-:Y:S01]  /*6180*/  @!PT LDS RZ, [RZ] ;  /* 0x00000000fffff984 */ /* 0x000fe20000000800 */
[----:B------:R-:W-:Y:S01]  /*6190*/  @!PT LDS RZ, [RZ] ;  /* 0x00000000fffff984 */ /* 0x000fe20000000800 */
[----:B------:R5:W-:Y:S06]  /*61a0*/  MEMBAR.ALL.CTA ;  /* 0x0000000000007992 */ /* 0x000bec0000008000 */
[----:B-----5:R-:W5:Y:S01]  /*61b0*/  FENCE.VIEW.ASYNC.S ;  /* 0x00000000000073c6 */ /* 0x020f620000000000 */
[----:B------:R-:W-:Y:S01]  /*61c0*/  SEL R162, R162, RZ, P1 ;  /* 0x000000ffa2a27207 */ /* 0x000fe20000800000 */
[----:B-----5:R5:W-:Y:S02]  /*61d0*/  SYNCS.ARRIVE.TRANS64.RED.A1T0 RZ, [R0+URZ], RZ ;  /* 0x000000ff00ff79a7 */ /* 0x020be400081004ff */
[----:B-----5:R-:W-:Y:S04]  /*61e0*/  SEL R0, RZ, 0x1, P1 ;  /* 0x00000001ff007807 */ /* 0x020fe80000800000 */
[----:B---3--:R-:W-:Y:S02]  /*61f0*/  LOP3.LUT R161, R161, R0, RZ, 0x3c, !PT ;  /* 0x00000000a1a17212 */ /* 0x008fe400078e3cff */
.L_x_108:
[----:B------:R-:W-:Y:S05]  /*6200*/  BSYNC B1 ;  /* 0x0000000000017941 */ /* 0x000fea0003800000 */
.L_x_107:
[----:B------:R-:W-:Y:S04]  /*6210*/  SHF.R.U32.HI R3, RZ, 0x15, R80 ;  /* 0x00000015ff037819 */ /* 0x000fe80000011650 */
[----:B------:R-:W-:Y:S01]  /*6220*/  LOP3.LUT P1, RZ, R3, 0x3, R156, 0x48, !PT ;  /* 0x0000000303ff7812 */ /* 0x000fe2000782489c */
[----:B------:R-:W-:Y:S01]  /*6230*/  @!UPT UIADD3 URZ, UPT, UPT, URZ, URZ, URZ ;  /* 0x000000fffffff290 */ /* 0x000fe2000fffe0ff */
[----:B----4-:R-:W-:Y:S11]  /*6240*/  @P0 BRA `(.L_x_112) ;  /* 0x0000000000080947 */ /* 0x010ff60003800000 */
[----:B------:R-:W3:Y:S02]  /*6250*/  SYNCS.PHASECHK.TRANS64.TRYWAIT P0, [R171+URZ+0xc0], R2 ;  /* 0x0000c002ab0075a7 */ /* 0x000ee400080011ff */
[----:B---3--:R-:W-:Y:S05]  /*6260*/  @!P0 BRA `(.L_x_113) ;  /* 0x0000006000688947 */ /* 0x008fea0003800000 */
.L_x_112:
[----:B------:R-:W-:Y:S05]  /*6270*/  @!P1 BRA `(.L_x_114) ;  /* 0x0000000000409947 */ /* 0x000fea0003800000 */
[----:B------:R-:W1:Y:S01]  /*6280*/  LDCU.64 UR8, c[0x4][0x78] ;  /* 0x01000f00ff0877ac */ /* 0x000e620008000a00 */
[----:B------:R-:W-:Y:S01]  /*6290*/  MOV R3, 0x0 ;  /* 0x0000000000037802 */ /* 0x000fe20000000f00 */
[----:B------:R-:W-:Y:S02]  /*62a0*/  HFMA2 R12, -RZ, RZ, 0, 5.9604644775390625e-08 ;  /* 0x00000001ff0c7431 */ /* 0x000fe400000001ff */
[----:B------:R-:W-:Y:S02]  /*62b0*/  IMAD.MOV.U32 R8, RZ, RZ, 0x192 ;  /* 0x00000192ff087424 */ /* 0x000fe400078e00ff */
[----:B------:R-:W-:Y:S01]  /*62c0*/  IMAD.MOV.U32 R13, RZ, RZ, RZ ;  /* 0x000000ffff0d7224 */ /* 0x000fe200078e00ff */
[----:B------:R-:W4:Y:S01]  /*62d0*/  LDCU.64 UR6, c[0x4][0x80] ;  /* 0x01001000ff0677ac */ /* 0x000f220008000a00 */
[----:B---3--:R-:W3:Y:S01]  /*62e0*/  LDC.64 R2, c[0x4][R3] ;  /* 0x0100000003027b82 */ /* 0x008ee20000000a00 */
[----:B------:R-:W5:Y:S01]  /*62f0*/  LDCU.64 UR4, c[0x4][0x18] ;  /* 0x01000300ff0477ac */ /* 0x000f620008000a00 */
[----:B-1----:R-:W-:Y:S01]  /*6300*/  MOV R5, UR9 ;  /* 0x0000000900057c02 */ /* 0x002fe20008000f00 */
[----:B------:R-:W-:Y:S01]  /*6310*/  IMAD.U32 R4, RZ, RZ, UR8 ;  /* 0x00000008ff047e24 */ /* 0x000fe2000f8e00ff */
[----:B----4-:R-:W-:Y:S01]  /*6320*/  MOV R7, UR7 ;  /* 0x0000000700077c02 */ /* 0x010fe20008000f00 */
[----:B------:R-:W-:Y:S01]  /*6330*/  IMAD.U32 R6, RZ, RZ, UR6 ;  /* 0x00000006ff067e24 */ /* 0x000fe2000f8e00ff */
[----:B-----5:R-:W-:Y:S01]  /*6340*/  MOV R11, UR5 ;  /* 0x00000005000b7c02 */ /* 0x020fe20008000f00 */
[----:B------:R-:W-:Y:S02]  /*6350*/  IMAD.U32 R10, RZ, RZ, UR4 ;  /* 0x00000004ff0a7e24 */ /* 0x000fe4000f8e00ff */
[----:B------:R-:W-:Y:S07]  /*6360*/  LEPC R20, `(.L_x_114) ;  /* 0x000000001014794e */ /* 0x000fee0000000000 */
[----:B--23--:R-:W-:Y:S05]  /*6370*/  CALL.ABS.NOINC R2 ;  /* 0x0000000002007343 */ /* 0x00cfea0003c00000 */
.L_x_114:
[----:B------:R-:W-:Y:S01]  /*6380*/  SHF.L.U32 R83, R88, 0x10, RZ ;  /* 0x0000001058537819 */ /* 0x000fe200000006ff */
[----:B------:R-:W-:Y:S05]  /*6390*/  WARPSYNC.ALL ;  /* 0x0000000000007948 */ /* 0x000fea0003800000 */
[----:B------:R-:W-:Y:S01]  /*63a0*/  R2UR UR4, R80 ;  /* 0x00000000500472ca */ /* 0x000fe200000e0000 */
[----:B------:R-:W-:Y:S01]  /*63b0*/  BSSY.RECONVERGENT B0, `(.L_x_115) ;  /* 0x0000121000007945 */ /* 0x000fe20003800200 */
[----:B------:R-:W-:Y:S02]  /*63c0*/  IADD3 R103, PT, PT, R155, UR49, RZ ;  /* 0x000000319b677c10 */ /* 0x000fe4000fffe0ff */
[----:B------:R-:W-:Y:S02]  /*63d0*/  SHF.L.U32 R102, R165, 0x4, RZ ;  /* 0x00000004a5667819 */ /* 0x000fe400000006ff */
[-C--:B------:R-:W-:Y:S02]  /*63e0*/  IADD3 R175, PT, PT, R167, R103.reuse, RZ ;  /* 0x00000067a7af7210 */ /* 0x080fe40007ffe0ff */
[----:B------:R-:W-:Y:S02]  /*63f0*/  IADD3 R174, PT, PT, R166, R103, RZ ;  /* 0x00000067a6ae7210 */ /* 0x000fe40007ffe0ff */
[----:B------:R-:W-:Y:S02]  /*6400*/  IADD3 R173, PT, PT, R103, R102, RZ ;  /* 0x0000006667ad7210 */ /* 0x000fe40007ffe0ff */
[C---:B------:R-:W-:Y:S01]  /*6410*/  PRMT R81, R88.reuse, 0x8880, RZ ;  /* 0x0000888058517816 */ /* 0x040fe200000000ff */
[----:B-1----:R-:W2:Y:S01]  /*6420*/  LDTM.x64 R4, tmem[UR4] ;  /* 0x00000004000479ee */ /* 0x002ea20008340000 */
[----:B------:R-:W-:Y:S02]  /*6430*/  SHF.R.S32.HI R83, RZ, 0x18, R83 ;  /* 0x00000018ff537819 */ /* 0x000fe40000011453 */
[----:B------:R-:W-:Y:S02]  /*6440*/  SHF.R.S32.HI R86, RZ, 0x18, R89 ;  /* 0x00000018ff567819 */ /* 0x000fe40000011459 */
[----:B------:R-:W-:Y:S02]  /*6450*/  SHF.L.U32 R84, R88, 0x8, RZ ;  /* 0x0000000858547819 */ /* 0x000fe400000006ff */
[----:B------:R-:W-:Y:S02]  /*6460*/  SHF.L.U32 R85, R89, 0x8, RZ ;  /* 0x0000000859557819 */ /* 0x000fe400000006ff */
[----:B------:R-:W-:Y:S02]  /*6470*/  SHF.R.S32.HI R84, RZ, 0x18, R84 ;  /* 0x00000018ff547819 */ /* 0x000fe40000011454 */
[----:B------:R-:W-:Y:S02]  /*6480*/  SHF.R.S32.HI R85, RZ, 0x18, R85 ;  /* 0x00000018ff557819 */ /* 0x000fe40000011455 */
[----:B------:R-:W-:Y:S02]  /*6490*/  SHF.L.U32 R87, R110, 0x8, RZ ;  /* 0x000000086e577819 */ /* 0x000fe400000006ff */
[----:B------:R-:W-:Y:S02]  /*64a0*/  ISETP.NE.AND P0, PT, R169, RZ, PT ;  /* 0x000000ffa900720c */ /* 0x000fe40003f05270 */
[----:B------:R-:W-:Y:S02]  /*64b0*/  SHF.R.S32.HI R87, RZ, 0x18, R87 ;  /* 0x00000018ff577819 */ /* 0x000fe40000011457 */
[----:B------:R-:W-:Y:S02]  /*64c0*/  ISETP.NE.AND P6, PT, R116, RZ, PT ;  /* 0x000000ff7400720c */ /* 0x000fe40003fc5270 */
[----:B------:R-:W-:Y:S01]  /*64d0*/  LEA R117, R162, UR49, 0x3 ;  /* 0x00000031a2757c11 */ /* 0x000fe2000f8e18ff */
[C---:B--2---:R-:W-:Y:S02]  /*64e0*/  IMAD R0, R78.reuse, R4, RZ ;  /* 0x000000044e007224 */ /* 0x044fe400078e02ff */
[C---:B---3--:R-:W-:Y:S02]  /*64f0*/  IMAD R2, R78.reuse, R5, RZ ;  /* 0x000000054e027224 */ /* 0x048fe400078e02ff */
[----:B------:R-:W-:Y:S02]  /*6500*/  IMAD R3, R78, R6, RZ ;  /* 0x000000064e037224 */ /* 0x000fe400078e02ff */
[-C--:B------:R-:W-:Y:S01]  /*6510*/  IMAD R0, R81, R82.reuse, R0 ;  /* 0x0000005251007224 */ /* 0x080fe200078e0200 */
[----:B------:R-:W-:Y:S01]  /*6520*/  SHF.R.S32.HI R81, RZ, 0x18, R88 ;  /* 0x00000018ff517819 */ /* 0x000fe20000011458 */
[-C--:B------:R-:W-:Y:S01]  /*6530*/  IMAD R2, R83, R82.reuse, R2 ;  /* 0x0000005253027224 */ /* 0x080fe200078e0202 */
[C---:B------:R-:W-:Y:S01]  /*6540*/  PRMT R83, R89.reuse, 0x8880, RZ ;  /* 0x0000888059537816 */ /* 0x040fe200000000ff */
[----:B------:R-:W-:Y:S01]  /*6550*/  IMAD R3, R84, R82, R3 ;  /* 0x0000005254037224 */ /* 0x000fe200078e0203 */
[----:B------:R-:W-:Y:S01]  /*6560*/  SHF.L.U32 R84, R89, 0x10, RZ ;  /* 0x0000001059547819 */ /* 0x000fe200000006ff */
[C---:B------:R-:W-:Y:S01]  /*6570*/  IMAD R7, R78.reuse, R7, RZ ;  /* 0x000000074e077224 */ /* 0x040fe200078e02ff */
[----:B------:R-:W-:Y:S01]  /*6580*/  @P6 SHF.L.U32 R118, R161, 0x1f, RZ ;  /* 0x0000001fa1766819 */ /* 0x000fe200000006ff */
[C---:B------:R-:W-:Y:S01]  /*6590*/  IMAD R4, R78.reuse, R8, RZ ;  /* 0x000000084e047224 */ /* 0x040fe200078e02ff */
[----:B------:R-:W-:Y:S01]  /*65a0*/  SHF.R.S32.HI R84, RZ, 0x18, R84 ;  /* 0x00000018ff547819 */ /* 0x000fe20000011454 */
[----:B------:R-:W-:Y:S02]  /*65b0*/  IMAD R5, R78, R9, RZ ;  /* 0x000000094e057224 */ /* 0x000fe400078e02ff */
[----:B------:R-:W-:Y:S01]  /*65c0*/  IMAD R7, R81, R82, R7 ;  /* 0x0000005251077224 */ /* 0x000fe200078e0207 */
[----:B------:R-:W-:Y:S01]  /*65d0*/  PRMT R81, R90, 0x8880, RZ ;  /* 0x000088805a517816 */ /* 0x000fe200000000ff */
[----:B------:R-:W-:Y:S02]  /*65e0*/  IMAD R6, R78, R10, RZ ;  /* 0x0000000a4e067224 */ /* 0x000fe400078e02ff */
[-C--:B------:R-:W-:Y:S01]  /*65f0*/  IMAD R4, R83, R82.reuse, R4 ;  /* 0x0000005253047224 */ /* 0x080fe200078e0204 */
[----:B------:R-:W-:Y:S01]  /*6600*/  I2IP.S8.S32.SAT R93, R7, R3, RZ ;  /* 0x00000003075d7239 */ /* 0x000fe200000014ff */
[----:B------:R-:W-:Y:S01]  /*6610*/  IMAD R5, R84, R82, R5 ;  /* 0x0000005254057224 */ /* 0x000fe200078e0205 */
[----:B------:R-:W-:Y:S01]  /*6620*/  SHF.L.U32 R83, R90, 0x10, RZ ;  /* 0x000000105a537819 */ /* 0x000fe200000006ff */
[----:B------:R-:W-:Y:S01]  /*6630*/  IMAD R11, R78, R11, RZ ;  /* 0x0000000b4e0b7224 */ /* 0x000fe200078e02ff */
[----:B------:R-:W-:Y:S01]  /*6640*/  I2IP.S8.S32.SAT R92, R2, R0, R93 ;  /* 0x00000000025c7239 */ /* 0x000fe2000000145d */
[----:B------:R-:W-:Y:S01]  /*6650*/  IMAD R6, R85, R82, R6 ;  /* 0x0000005255067224 */ /* 0x000fe200078e0206 */
[----:B------:R-:W-:Y:S01]  /*6660*/  SHF.R.S32.HI R83, RZ, 0x18, R83 ;  /* 0x00000018ff537819 */ /* 0x000fe20000011453 */
[----:B------:R-:W-:Y:S01]  /*6670*/  IMAD R8, R78, R12, RZ ;  /* 0x0000000c4e087224 */ /* 0x000fe200078e02ff */
[----:B------:R-:W-:Y:S01]  /*6680*/  SHF.L.U32 R85, R90, 0x8, RZ ;  /* 0x000000085a557819 */ /* 0x000fe200000006ff */
[----:B------:R-:W-:Y:S02]  /*6690*/  IMAD R9, R78, R13, RZ ;  /* 0x0000000d4e097224 */ /* 0x000fe400078e02ff */
[----:B------:R-:W-:Y:S01]  /*66a0*/  IMAD R11, R86, R82, R11 ;  /* 0x00000052560b7224 */ /* 0x000fe200078e020b */
[----:B------:R-:W-:Y:S01]  /*66b0*/  SHF.R.S32.HI R85, RZ, 0x18, R85 ;  /* 0x00000018ff557819 */ /* 0x000fe20000011455 */
[C---:B------:R-:W-:Y:S01]  /*66c0*/  IMAD R10, R78.reuse, R14, RZ ;  /* 0x0000000e4e0a7224 */ /* 0x040fe200078e02ff */
[----:B------:R-:W-:Y:S01]  /*66d0*/  SHF.R.S32.HI R86, RZ, 0x18, R91 ;  /* 0x00000018ff567819 */ /* 0x000fe2000001145b */
[----:B------:R-:W-:Y:S01]  /*66e0*/  IMAD R8, R81, R82, R8 ;  /* 0x0000005251087224 */ /* 0x000fe200078e0208 */
[----:B------:R-:W-:Y:S01]  /*66f0*/  I2IP.S8.S32.SAT R94, R11, R6, RZ ;  /* 0x000000060b5e7239 */ /* 0x000fe200000014ff */
[----:B------:R-:W-:Y:S01]  /*6700*/  IMAD R9, R83, R82, R9 ;  /* 0x0000005253097224 */ /* 0x000fe200078e0209 */
[C---:B------:R-:W-:Y:S01]  /*6710*/  PRMT R83, R91.reuse, 0x8880, RZ ;  /* 0x000088805b537816 */ /* 0x040fe200000000ff */
[----:B------:R-:W-:Y:S01]  /*6720*/  IMAD.U32 R84, R91, 0x10000, RZ ;  /* 0x000100005b547824 */ /* 0x000fe200078e00ff */
[----:B------:R-:W-:Y:S01]  /*6730*/  I2IP.S8.S32.SAT R93, R5, R4, R94 ;  /* 0x00000004055d7239 */ /* 0x000fe2000000145e */
[C---:B------:R-:W-:Y:S01]  /*6740*/  IMAD R15, R78.reuse, R15, RZ ;  /* 0x0000000f4e0f7224 */ /* 0x040fe200078e02ff */
[----:B------:R-:W-:Y:S01]  /*6750*/  SHF.R.S32.HI R81, RZ, 0x18, R90 ;  /* 0x00000018ff517819 */ /* 0x000fe2000001145a */
[----:B------:R-:W-:Y:S01]  /*6760*/  IMAD R10, R85, R82, R10 ;  /* 0x00000052550a7224 */ /* 0x000fe200078e020a */
[----:B------:R-:W-:Y:S01]  /*6770*/  SHF.R.S32.HI R84, RZ, 0x18, R84 ;  /* 0x00000018ff547819 */ /* 0x000fe20000011454 */
[C---:B------:R-:W-:Y:S01]  /*6780*/  IMAD R12, R78.reuse, R16, RZ ;  /* 0x000000104e0c7224 */ /* 0x040fe200078e02ff */
[----:B------:R-:W-:Y:S01]  /*6790*/  SHF.L.U32 R85, R91, 0x8, RZ ;  /* 0x000000085b557819 */ /* 0x000fe200000006ff */
[----:B------:R-:W-:Y:S02]  /*67a0*/  IMAD R13, R78, R17, RZ ;  /* 0x000000114e0d7224 */ /* 0x000fe400078e02ff */
[----:B------:R-:W-:Y:S01]  /*67b0*/  IMAD R15, R81, R82, R15 ;  /* 0x00000052510f7224 */ /* 0x000fe200078e020f */
[----:B------:R-:W-:Y:S01]  /*67c0*/  PRMT R81, R96, 0x8880, RZ ;  /* 0x0000888060517816 */ /* 0x000fe200000000ff */
[----:B------:R-:W-:Y:S01]  /*67d0*/  IMAD R14, R78, R18, RZ ;  /* 0x000000124e0e7224 */ /* 0x000fe200078e02ff */
[----:B------:R-:W-:Y:S01]  /*67e0*/  SHF.R.S32.HI R85, RZ, 0x18, R85 ;  /* 0x00000018ff557819 */ /* 0x000fe20000011455 */
[----:B------:R-:W-:Y:S01]  /*67f0*/  IMAD R12, R83, R82, R12 ;  /* 0x00000052530c7224 */ /* 0x000fe200078e020c */
[----:B------:R-:W-:Y:S01]  /*6800*/  I2IP.S8.S32.SAT R94, R15, R10, RZ ;  /* 0x0000000a0f5e7239 */ /* 0x000fe200000014ff */
[----:B------:R-:W-:Y:S01]  /*6810*/  IMAD R13, R84, R82, R13 ;  /* 0x00000052540d7224 */ /* 0x000fe200078e020d */
[----:B------:R-:W-:Y:S01]  /*6820*/  SHF.L.U32 R83, R96, 0x10, RZ ;  /* 0x0000001060537819 */ /* 0x000fe200000006ff */
[C---:B------:R-:W-:Y:S01]  /*6830*/  IMAD R19, R78.reuse, R19, RZ ;  /* 0x000000134e137224 */ /* 0x040fe200078e02ff */
[----:B------:R-:W-:Y:S01]  /*6840*/  I2IP.S8.S32.SAT R94, R9, R8, R94 ;  /* 0x00000008095e7239 */ /* 0x000fe2000000145e */
[----:B------:R-:W-:Y:S01]  /*6850*/  IMAD R14, R85, R82, R14 ;  /* 0x00000052550e7224 */ /* 0x000fe200078e020e */
[----:B------:R-:W-:Y:S01]  /*6860*/  SHF.R.S32.HI R83, RZ, 0x18, R83 ;  /* 0x00000018ff537819 */ /* 0x000fe20000011453 */
[C---:B------:R-:W-:Y:S01]  /*6870*/  IMAD R16, R78.reuse, R20, RZ ;  /* 0x000000144e107224 */ /* 0x040fe200078e02ff */
[----:B------:R-:W-:Y:S01]  /*6880*/  SHF.L.U32 R84, R97, 0x10, RZ ;  /* 0x0000001061547819 */ /* 0x000fe200000006ff */
[----:B------:R-:W-:Y:S01]  /*6890*/  IMAD R17, R78, R21, RZ ;  /* 0x000000154e117224 */ /* 0x000fe200078e02ff */
[----:B------:R-:W-:Y:S01]  /*68a0*/  SHF.L.U32 R85, R96, 0x8, RZ ;  /* 0x0000000860557819 */ /* 0x000fe200000006ff */
[----:B------:R-:W-:Y:S01]  /*68b0*/  IMAD R19, R86, R82, R19 ;  /* 0x0000005256137224 */ /* 0x000fe200078e0213 */
[----:B------:R-:W-:Y:S01]  /*68c0*/  SHF.R.S32.HI R84, RZ, 0x18, R84 ;  /* 0x00000018ff547819 */ /* 0x000fe20000011454 */
[C---:B------:R-:W-:Y:S01]  /*68d0*/  IMAD R18, R78.reuse, R22, RZ ;  /* 0x000000164e127224 */ /* 0x040fe200078e02ff */
[----:B------:R-:W-:Y:S01]  /*68e0*/  SHF.R.S32.HI R85, RZ, 0x18, R85 ;  /* 0x00000018ff557819 */ /* 0x000fe20000011455 */
[----:B------:R-:W-:Y:S01]  /*68f0*/  IMAD R16, R81, R82, R16 ;  /* 0x0000005251107224 */ /* 0x000fe200078e0210 */
[----:B------:R-:W-:Y:S01]  /*6900*/  I2IP.S8.S32.SAT R95, R19, R14, RZ ;  /* 0x0000000e135f7239 */ /* 0x000fe200000014ff */
[-C--:B------:R-:W-:Y:S01]  /*6910*/  IMAD R17, R83, R82.reuse, R17 ;  /* 0x0000005253117224 */ /* 0x080fe200078e0211 */
[----:B------:R-:W-:Y:S01]  /*6920*/  PRMT R83, R97, 0x8880, RZ ;  /* 0x0000888061537816 */ /* 0x000fe200000000ff */
[C---:B------:R-:W-:Y:S01]  /*6930*/  IMAD R23, R78.reuse, R23, RZ ;  /* 0x000000174e177224 */ /* 0x040fe200078e02ff */
[----:B------:R-:W-:Y:S01]  /*6940*/  SHF.R.S32.HI R81, RZ, 0x18, R96 ;  /* 0x00000018ff517819 */ /* 0x000fe20000011460 */
[----:B------:R-:W-:Y:S01]  /*6950*/  IMAD R18, R85, R82, R18 ;  /* 0x0000005255127224 */ /* 0x000fe200078e0212 */
[----:B------:R-:W-:Y:S01]  /*6960*/  SHF.L.U32 R85, R97, 0x8, RZ ;  /* 0x0000000861557819 */ /* 0x000fe200000006ff */
[C---:B------:R-:W-:Y:S01]  /*6970*/  IMAD R20, R78.reuse, R24, RZ ;  /* 0x000000184e147224 */ /* 0x040fe200078e02ff */
[----:B------:R-:W-:Y:S01]  /*6980*/  I2IP.S8.S32.SAT R95, R13, R12, R95 ;  /* 0x0000000c0d5f7239 */ /* 0x000fe2000000145f */
[----:B------:R-:W-:Y:S01]  /*6990*/  IMAD R21, R78, R25, RZ ;  /* 0x000000194e157224 */ /* 0x000fe200078e02ff */
[----:B------:R-:W-:Y:S01]  /*69a0*/  SHF.R.S32.HI R85, RZ, 0x18, R85 ;  /* 0x00000018ff557819 */ /* 0x000fe20000011455 */
[----:B------:R-:W-:Y:S01]  /*69b0*/  IMAD R23, R81, R82, R23 ;  /* 0x0000005251177224 */ /* 0x000fe200078e0217 */
[----:B------:R-:W-:Y:S01]  /*69c0*/  PRMT R81, R98, 0x8880, RZ ;  /* 0x0000888062517816 */ /* 0x000fe200000000ff */
[----:B------:R-:W-:Y:S01]  /*69d0*/  IMAD R22, R78, R26, RZ ;  /* 0x0000001a4e167224 */ /* 0x000fe200078e02ff */
[----:B------:R1:W-:Y:S01]  /*69e0*/  STS.128 [R155+UR49+0x8200], R92 ;  /* 0x0082005c9b007988 */ /* 0x0003e20008000c31 */
[----:B------:R-:W-:Y:S01]  /*69f0*/  IMAD R20, R83, R82, R20 ;  /* 0x0000005253147224 */ /* 0x000fe200078e0214 */
[----:B------:R-:W-:Y:S01]  /*6a00*/  I2IP.S8.S32.SAT R112, R23, R18, RZ ;  /* 0x0000001217707239 */ /* 0x000fe200000014ff */
[----:B------:R-:W-:Y:S01]  /*6a10*/  IMAD R21, R84, R82, R21 ;  /* 0x0000005254157224 */ /* 0x000fe200078e0215 */
[----:B------:R-:W-:Y:S01]  /*6a20*/  SHF.R.S32.HI R86, RZ, 0x18, R97 ;  /* 0x00000018ff567819 */ /* 0x000fe20000011461 */
[----:B------:R-:W-:Y:S01]  /*6a30*/  IMAD.U32 R83, R98, 0x10000, RZ ;  /* 0x0001000062537824 */ /* 0x000fe200078e00ff */
[----:B------:R-:W-:Y:S01]  /*6a40*/  I2IP.S8.S32.SAT R112, R17, R16, R112 ;  /* 0x0000001011707239 */ /* 0x000fe20000001470 */
[----:B------:R-:W-:Y:S01]  /*6a50*/  IMAD R27, R78, R27, RZ ;  /* 0x0000001b4e1b7224 */ /* 0x000fe200078e02ff */
[----:B------:R-:W-:Y:S01]  /*6a60*/  SHF.L.U32 R84, R99, 0x10, RZ ;  /* 0x0000001063547819 */ /* 0x000fe200000006ff */
[----:B------:R-:W-:Y:S01]  /*6a70*/  IMAD R22, R85, R82, R22 ;  /* 0x0000005255167224 */ /* 0x000fe200078e0216 */
[----:B------:R-:W-:Y:S01]  /*6a80*/  SHF.L.U32 R85, R98, 0x8, RZ ;  /* 0x0000000862557819 */ /* 0x000fe200000006ff */
[C---:B------:R-:W-:Y:S01]  /*6a90*/  IMAD R24, R78.reuse, R28, RZ ;  /* 0x0000001c4e187224 */ /* 0x040fe200078e02ff */
[----:B------:R-:W-:Y:S01]  /*6aa0*/  SHF.R.S32.HI R83, RZ, 0x18, R83 ;  /* 0x00000018ff537819 */ /* 0x000fe20000011453 */
[----:B------:R-:W-:Y:S01]  /*6ab0*/  IMAD R25, R78, R29, RZ ;  /* 0x0000001d4e197224 */ /* 0x000fe200078e02ff */
[----:B------:R-:W-:Y:S01]  /*6ac0*/  SHF.R.S32.HI R84, RZ, 0x18, R84 ;  /* 0x00000018ff547819 */ /* 0x000fe20000011454 */
[----:B------:R-:W-:Y:S01]  /*6ad0*/  IMAD R27, R86, R82, R27 ;  /* 0x00000052561b7224 */ /* 0x000fe200078e021b */
[----:B------:R-:W-:Y:S01]  /*6ae0*/  SHF.R.S32.HI R85, RZ, 0x18, R85 ;  /* 0x00000018ff557819 */ /* 0x000fe20000011455 */
[C---:B------:R-:W-:Y:S01]  /*6af0*/  IMAD R26, R78.reuse, R30, RZ ;  /* 0x0000001e4e1a7224 */ /* 0x040fe200078e02ff */
[----:B------:R-:W-:Y:S01]  /*6b00*/  SHF.R.S32.HI R86, RZ, 0x18, R99 ;  /* 0x00000018ff567819 */ /* 0x000fe20000011463 */
[----:B------:R-:W-:Y:S01]  /*6b10*/  IMAD R24, R81, R82, R24 ;  /* 0x0000005251187224 */ /* 0x000fe200078e0218 */
[----:B------:R-:W-:Y:S01]  /*6b20*/  I2IP.S8.S32.SAT R113, R27, R22, RZ ;  /* 0x000000161b717239 */ /* 0x000fe200000014ff */
[----:B------:R-:W-:Y:S01]  /*6b30*/  IMAD R25, R83, R82, R25 ;  /* 0x0000005253197224 */ /* 0x000fe200078e0219 */
[----:B------:R-:W-:Y:S01]  /*6b40*/  SHF.R.S32.HI R81, RZ, 0x18, R98 ;  /* 0x00000018ff517819 */ /* 0x000fe20000011462 */
[C---:B------:R-:W-:Y:S01]  /*6b50*/  IMAD R31, R78.reuse, R31, RZ ;  /* 0x0000001f4e1f7224 */ /* 0x040fe200078e02ff */
[----:B------:R-:W-:Y:S01]  /*6b60*/  I2IP.S8.S32.SAT R113, R21, R20, R113 ;  /* 0x0000001415717239 */ /* 0x000fe20000001471 */
[----:B------:R-:W-:Y:S01]  /*6b70*/  IMAD R26, R85, R82, R26 ;  /* 0x00000052551a7224 */ /* 0x000fe200078e021a */
[C---:B------:R-:W-:Y:S01]  /*6b80*/  PRMT R83, R99.reuse, 0x8880, RZ ;  /* 0x0000888063537816 */ /* 0x040fe200000000ff */
[C---:B------:R-:W-:Y:S01]  /*6b90*/  IMAD R28, R78.reuse, R32, RZ ;  /* 0x000000204e1c7224 */ /* 0x040fe200078e02ff */
[----:B------:R-:W-:Y:S01]  /*6ba0*/  SHF.L.U32 R85, R99, 0x8, RZ ;  /* 0x0000000863557819 */ /* 0x000fe200000006ff */
[C---:B------:R-:W-:Y:S02]  /*6bb0*/  IMAD R29, R78.reuse, R33, RZ ;  /* 0x000000214e1d7224 */ /* 0x040fe400078e02ff */
[----:B------:R-:W-:Y:S01]  /*6bc0*/  IMAD R31, R81, R82, R31 ;  /* 0x00000052511f7224 */ /* 0x000fe200078e021f */
[----:B------:R-:W-:Y:S01]  /*6bd0*/  SHF.R.S32.HI R85, RZ, 0x18, R85 ;  /* 0x00000018ff557819 */ /* 0x000fe20000011455 */
[----:B------:R-:W-:Y:S01]  /*6be0*/  IMAD R30, R78, R34, RZ ;  /* 0x000000224e1e7224 */ /* 0x000fe200078e02ff */
[----:B------:R-:W-:Y:S01]  /*6bf0*/  PRMT R81, R104, 0x8880, RZ ;  /* 0x0000888068517816 */ /* 0x000fe200000000ff */
[----:B------:R-:W-:Y:S01]  /*6c00*/  IMAD R28, R83, R82, R28 ;  /* 0x00000052531c7224 */ /* 0x000fe200078e021c */
[----:B------:R-:W-:Y:S01]  /*6c10*/  I2IP.S8.S32.SAT R114, R31, R26, RZ ;  /* 0x0000001a1f727239 */ /* 0x000fe200000014ff */
[----:B------:R-:W-:Y:S01]  /*6c20*/  IMAD R29, R84, R82, R29 ;  /* 0x00000052541d7224 */ /* 0x000fe200078e021d */
[----:B------:R-:W-:Y:S01]  /*6c30*/  SHF.L.U32 R83, R104, 0x10, RZ ;  /* 0x0000001068537819 */ /* 0x000fe200000006ff */
[----:B------:R-:W-:Y:S01]  /*6c40*/  IMAD R35, R78, R35, RZ ;  /* 0x000000234e237224 */ /* 0x000fe200078e02ff */
[----:B------:R-:W-:Y:S01]  /*6c50*/  I2IP.S8.S32.SAT R114, R25, R24, R114 ;  /* 0x0000001819727239 */ /* 0x000fe20000001472 */
[----:B------:R-:W-:Y:S01]  /*6c60*/  IMAD R30, R85, R82, R30 ;  /* 0x00000052551e7224 */ /* 0x000fe200078e021e */
[----:B------:R-:W-:Y:S01]  /*6c70*/  SHF.L.U32 R85, R104, 0x8, RZ ;  /* 0x0000000868557819 */ /* 0x000fe200000006ff */
[C---:B------:R-:W-:Y:S01]  /*6c80*/  IMAD R32, R78.reuse, R36, RZ ;  /* 0x000000244e207224 */ /* 0x040fe200078e02ff */
[----:B------:R-:W-:Y:S01]  /*6c90*/  SHF.R.S32.HI R83, RZ, 0x18, R83 ;  /* 0x00000018ff537819 */ /* 0x000fe20000011453 */
[----:B------:R-:W-:Y:S01]  /*6ca0*/  IMAD R33, R78, R37, RZ ;  /* 0x000000254e217224 */ /* 0x000fe200078e02ff */
[----:B------:R-:W-:Y:S01]  /*6cb0*/  SHF.R.S32.HI R85, RZ, 0x18, R85 ;  /* 0x00000018ff557819 */ /* 0x000fe20000011455 */
[----:B------:R-:W-:Y:S01]  /*6cc0*/  IMAD R35, R86, R82, R35 ;  /* 0x0000005256237224 */ /* 0x000fe200078e0223 */
[----:B------:R-:W-:Y:S01]  /*6cd0*/  PRMT R84, R105, 0x8880, RZ ;  /* 0x0000888069547816 */ /* 0x000fe200000000ff */
[----:B------:R-:W-:Y:S01]  /*6ce0*/  IMAD R34, R78, R38, RZ ;  /* 0x000000264e227224 */ /* 0x000fe200078e02ff */
[----:B------:R-:W-:Y:S01]  /*6cf0*/  SHF.L.U32 R86, R108, 0x10, RZ ;  /* 0x000000106c567819 */ /* 0x000fe200000006ff */
[----:B------:R-:W-:Y:S01]  /*6d00*/  IMAD R32, R81, R82, R32 ;  /* 0x0000005251207224 */ /* 0x000fe200078e0220 */
[----:B------:R-:W-:Y:S01]  /*6d10*/  SHF.R.S32.HI R81, RZ, 0x18, R104 ;  /* 0x00000018ff517819 */ /* 0x000fe20000011468 */
[C---:B------:R-:W-:Y:S01]  /*6d20*/  IMAD R39, R78.reuse, R39, RZ ;  /* 0x000000274e277224 */ /* 0x040fe200078e02ff */
[----:B------:R-:W-:Y:S01]  /*6d30*/  I2IP.S8.S32.SAT R115, R35, R30, RZ ;  /* 0x0000001e23737239 */ /* 0x000fe200000014ff */
[-C--:B------:R-:W-:Y:S02]  /*6d40*/  IMAD R33, R83, R82.reuse, R33 ;  /* 0x0000005253217224 */ /* 0x080fe400078e0221 */
[----:B------:R-:W-:Y:S01]  /*6d50*/  IMAD R34, R85, R82, R34 ;  /* 0x0000005255227224 */ /* 0x000fe200078e0222 */
[----:B------:R-:W-:Y:S01]  /*6d60*/  I2IP.S8.S32.SAT R115, R29, R28, R115 ;  /* 0x0000001c1d737239 */ /* 0x000fe20000001473 */
[C---:B------:R-:W-:Y:S01]  /*6d70*/  IMAD.U32 R83, R105.reuse, 0x10000, RZ ;  /* 0x0001000069537824 */ /* 0x040fe200078e00ff */
[----:B------:R-:W-:Y:S01]  /*6d80*/  SHF.L.U32 R85, R105, 0x8, RZ ;  /* 0x0000000869557819 */ /* 0x000fe200000006ff */
[----:B------:R-:W-:Y:S01]  /*6d90*/  IMAD R39, R81, R82, R39 ;  /* 0x0000005251277224 */ /* 0x000fe200078e0227 */
[----:B------:R-:W-:Y:S01]  /*6da0*/  MOV R81, R84 ;  /* 0x0000005400517202 */ /* 0x000fe20000000f00 */
[C---:B------:R-:W-:Y:S01]  /*6db0*/  IMAD R36, R78.reuse, R40, RZ ;  /* 0x000000284e247224 */ /* 0x040fe200078e02ff */
[----:B------:R-:W-:Y:S01]  /*6dc0*/  SHF.R.S32.HI R83, RZ, 0x18, R83 ;  /* 0x00000018ff537819 */ /* 0x000fe20000011453 */
[C---:B------:R-:W-:Y:S01]  /*6dd0*/  IMAD R37, R78.reuse, R41, RZ ;  /* 0x000000294e257224 */ /* 0x040fe200078e02ff */
[----:B------:R-:W-:Y:S01]  /*6de0*/  SHF.R.S32.HI R85, RZ, 0x18, R85 ;  /* 0x00000018ff557819 */ /* 0x000fe20000011455 */
[C---:B------:R-:W-:Y:S01]  /*6df0*/  IMAD R38, R78.reuse, R42, RZ ;  /* 0x0000002a4e267224 */ /* 0x040fe200078e02ff */
[----:B------:R1:W-:Y:S01]  /*6e00*/  STS.128 [R175+0x8200], R112 ;  /* 0x00820070af007388 */ /* 0x0003e20000000c00 */
[----:B------:R-:W-:Y:S01]  /*6e10*/  IMAD R36, R81, R82, R36 ;  /* 0x0000005251247224 */ /* 0x000fe200078e0224 */
[----:B------:R-:W-:Y:S01]  /*6e20*/  I2IP.S8.S32.SAT R120, R39, R34, RZ ;  /* 0x0000002227787239 */ /* 0x000fe200000014ff */
[-C--:B------:R-:W-:Y:S01]  /*6e30*/  IMAD R37, R83, R82.reuse, R37 ;  /* 0x0000005253257224 */ /* 0x080fe200078e0225 */
[----:B------:R-:W-:Y:S01]  /*6e40*/  SHF.R.S32.HI R84, RZ, 0x18, R105 ;  /* 0x00000018ff547819 */ /* 0x000fe20000011469 */
[----:B------:R-:W-:Y:S01]  /*6e50*/  IMAD R43, R78, R43, RZ ;  /* 0x0000002b4e2b7224 */ /* 0x000fe200078e02ff */
[C---:B------:R-:W-:Y:S01]  /*6e60*/  SHF.L.U32 R83, R106.reuse, 0x10, RZ ;  /* 0x000000106a537819 */ /* 0x040fe200000006ff */
[----:B------:R-:W-:Y:S01]  /*6e70*/  IMAD R38, R85, R82, R38 ;  /* 0x0000005255267224 */ /* 0x000fe200078e0226 */
[----:B------:R-:W-:Y:S01]  /*6e80*/  PRMT R81, R106, 0x8880, RZ ;  /* 0x000088806a517816 */ /* 0x000fe200000000ff */
[----:B------:R-:W-:Y:S01]  /*6e90*/  IMAD R40, R78, R44, RZ ;  /* 0x0000002c4e287224 */ /* 0x000fe200078e02ff */
[----:B------:R-:W-:Y:S01]  /*6ea0*/  SHF.L.U32 R85, R106, 0x8, RZ ;  /* 0x000000086a557819 */ /* 0x000fe200000006ff */
[----:B------:R-:W-:Y:S01]  /*6eb0*/  IMAD R41, R78, R45, RZ ;  /* 0x0000002d4e297224 */ /* 0x000fe200078e02ff */
[----:B------:R-:W-:Y:S01]  /*6ec0*/  SHF.R.S32.HI R83, RZ, 0x18, R83 ;  /* 0x00000018ff537819 */ /* 0x000fe20000011453 */
[----:B------:R-:W-:Y:S01]  /*6ed0*/  IMAD R43, R84, R82, R43 ;  /* 0x00000052542b7224 */ /* 0x000fe200078e022b */
[----:B------:R-:W-:Y:S01]  /*6ee0*/  SHF.R.S32.HI R85, RZ, 0x18, R85 ;  /* 0x00000018ff557819 */ /* 0x000fe20000011455 */
[C---:B------:R-:W-:Y:S01]  /*6ef0*/  IMAD R42, R78.reuse, R46, RZ ;  /* 0x0000002e4e2a7224 */ /* 0x040fe200078e02ff */
[----:B------:R-:W-:Y:S01]  /*6f00*/  I2IP.S8.S32.SAT R120, R33, R32, R120 ;  /* 0x0000002021787239 */ /* 0x000fe20000001478 */
[----:B------:R-:W-:Y:S01]  /*6f10*/  IMAD R40, R81, R82, R40 ;  /* 0x0000005251287224 */ /* 0x000fe200078e0228 */
[----:B------:R-:W-:Y:S01]  /*6f20*/  SHF.R.S32.HI R84, RZ, 0x18, R106 ;  /* 0x00000018ff547819 */ /* 0x000fe2000001146a */
[----:B------:R-:W-:Y:S01]  /*6f30*/  IMAD R47, R78, R47, RZ ;  /* 0x0000002f4e2f7224 */ /* 0x000fe200078e02ff */
[----:B------:R-:W-:Y:S01]  /*6f40*/  I2IP.S8.S32.SAT R121, R43, R38, RZ ;  /* 0x000000262b797239 */ /* 0x000fe200000014ff */
[-C--:B------:R-:W-:Y:S01]  /*6f50*/  IMAD R41, R83, R82.reuse, R41 ;  /* 0x0000005253297224 */ /* 0x080fe200078e0229 */
[----:B------:R-:W-:Y:S01]  /*6f60*/  PRMT R81, R107, 0x8880, RZ ;  /* 0x000088806b517816 */ /* 0x000fe200000000ff */
[-C--:B------:R-:W-:Y:S01]  /*6f70*/  IMAD R42, R85, R82.reuse, R42 ;  /* 0x00000052552a7224 */ /* 0x080fe200078e022a */
[----:B------:R-:W-:Y:S01]  /*6f80*/  SHF.L.U32 R83, R107, 0x10, RZ ;  /* 0x000000106b537819 */ /* 0x000fe200000006ff */
[----:B------:R-:W-:Y:S01]  /*6f90*/  IMAD R47, R84, R82, R47 ;  /* 0x00000052542f7224 */ /* 0x000fe200078e022f */
[----:B------:R-:W-:Y:S01]  /*6fa0*/  I2IP.S8.S32.SAT R121, R37, R36, R121 ;  /* 0x0000002425797239 */ /* 0x000fe20000001479 */
[C---:B------:R-:W-:Y:S01]  /*6fb0*/  IMAD R44, R78.reuse, R48, RZ ;  /* 0x000000304e2c7224 */ /* 0x040fe200078e02ff */
[----:B------:R-:W-:Y:S01]  /*6fc0*/  SHF.R.S32.HI R83, RZ, 0x18, R83 ;  /* 0x00000018ff537819 */ /* 0x000fe20000011453 */
[----:B------:R-:W-:Y:S01]  /*6fd0*/  IMAD.SHL.U32 R84, R107, 0x100, RZ ;  /* 0x000001006b547824 */ /* 0x000fe200078e00ff */
[----:B------:R-:W-:Y:S01]  /*6fe0*/  I2IP.S8.S32.SAT R122, R47, R42, RZ ;  /* 0x0000002a2f7a7239 */ /* 0x000fe200000014ff */
[----:B------:R-:W-:Y:S01]  /*6ff0*/  IMAD R45, R78, R49, RZ ;  /* 0x000000314e2d7224 */ /* 0x000fe200078e02ff */
[----:B------:R-:W-:Y:S01]  /*7000*/  PRMT R85, R108, 0x8880, RZ ;  /* 0x000088806c557816 */ /* 0x000fe200000000ff */
[----:B------:R-:W-:Y:S01]  /*7010*/  IMAD R44, R81, R82, R44 ;  /* 0x00000052512c7224 */ /* 0x000fe200078e022c */
[----:B------:R-:W-:Y:S01]  /*7020*/  SHF.R.S32.HI R81, RZ, 0x18, R84 ;  /* 0x00000018ff517819 */ /* 0x000fe20000011454 */
[C---:B------:R-:W-:Y:S01]  /*7030*/  IMAD R46, R78.reuse, R50, RZ ;  /* 0x000000324e2e7224 */ /* 0x040fe200078e02ff */
[----:B------:R-:W-:Y:S01]  /*7040*/  I2IP.S8.S32.SAT R122, R41, R40, R122 ;  /* 0x00000028297a7239 */ /* 0x000fe2000000147a */
[----:B------:R-:W-:Y:S01]  /*7050*/  IMAD R45, R83, R82, R45 ;  /* 0x00000052532d7224 */ /* 0x000fe200078e022d */
[----:B------:R-:W-:Y:S01]  /*7060*/  SHF.R.S32.HI R83, RZ, 0x18, R107 ;  /* 0x00000018ff537819 */ /* 0x000fe2000001146b */
[----:B------:R-:W-:Y:S01]  /*7070*/  IMAD R51, R78, R51, RZ ;  /* 0x000000334e337224 */ /* 0x000fe200078e02ff */
[----:B------:R-:W-:Y:S01]  /*7080*/  SHF.L.U32 R84, R108, 0x8, RZ ;  /* 0x000000086c547819 */ /* 0x000fe200000006ff */
[C---:B------:R-:W-:Y:S02]  /*7090*/  IMAD R48, R78.reuse, R52, RZ ;  /* 0x000000344e307224 */ /* 0x040fe400078e02ff */
[-C--:B------:R-:W-:Y:S01]  /*70a0*/  IMAD R46, R81, R82.reuse, R46 ;  /* 0x00000052512e7224 */ /* 0x080fe200078e022e */
[----:B------:R-:W-:Y:S01]  /*70b0*/  SHF.R.S32.HI R81, RZ, 0x18, R86 ;  /* 0x00000018ff517819 */ /* 0x000fe20000011456 */
[C---:B------:R-:W-:Y:S01]  /*70c0*/  IMAD R49, R78.reuse, R53, RZ ;  /* 0x000000354e317224 */ /* 0x040fe200078e02ff */
[----:B------:R-:W-:Y:S01]  /*70d0*/  SHF.R.S32.HI R86, RZ, 0x18, R111 ;  /* 0x00000018ff567819 */ /* 0x000fe2000001146f */
[----:B------:R-:W-:Y:S01]  /*70e0*/  IMAD R51, R83, R82, R51 ;  /* 0x0000005253337224 */ /* 0x000fe200078e0233 */
[----:B------:R-:W-:Y:S01]  /*70f0*/  SHF.R.S32.HI R83, RZ, 0x18, R84 ;  /* 0x00000018ff537819 */ /* 0x000fe20000011454 */
[C---:B------:R-:W-:Y:S01]  /*7100*/  IMAD R50, R78.reuse, R54, RZ ;  /* 0x000000364e327224 */ /* 0x040fe200078e02ff */
[----:B------:R-:W-:Y:S01]  /*7110*/  SHF.R.S32.HI R84, RZ, 0x18, R108 ;  /* 0x00000018ff547819 */ /* 0x000fe2000001146c */
[----:B------:R-:W-:Y:S01]  /*7120*/  IMAD R48, R85, R82, R48 ;  /* 0x0000005255307224 */ /* 0x000fe200078e0230 */
[----:B------:R-:W-:Y:S01]  /*7130*/  I2IP.S8.S32.SAT R123, R51, R46, RZ ;  /* 0x0000002e337b7239 */ /* 0x000fe200000014ff */
[C---:B------:R-:W-:Y:S01]  /*7140*/  IMAD R55, R78.reuse, R55, RZ ;  /* 0x000000374e377224 */ /* 0x040fe200078e02ff */
[----:B------:R-:W-:Y:S01]  /*7150*/  SHF.L.U32 R85, R109, 0x10, RZ ;  /* 0x000000106d557819 */ /* 0x000fe200000006ff */
[----:B------:R-:W-:Y:S01]  /*7160*/  IMAD R49, R81, R82, R49 ;  /* 0x0000005251317224 */ /* 0x000fe200078e0231 */
[----:B------:R-:W-:Y:S01]  /*7170*/  PRMT R81, R109, 0x8880, RZ ;  /* 0x000088806d517816 */ /* 0x000fe200000000ff */
[----:B------:R-:W-:Y:S01]  /*7180*/  IMAD R52, R78, R56, RZ ;  /* 0x000000384e347224 */ /* 0x000fe200078e02ff */
[----:B------:R-:W-:Y:S01]  /*7190*/  I2IP.S8.S32.SAT R123, R45, R44, R123 ;  /* 0x0000002c2d7b7239 */ /* 0x000fe2000000147b */
[-C--:B------:R-:W-:Y:S01]  /*71a0*/  IMAD R50, R83, R82.reuse, R50 ;  /* 0x0000005253327224 */ /* 0x080fe200078e0232 */
[----:B------:R-:W-:Y:S01]  /*71b0*/  SHF.R.S32.HI R83, RZ, 0x18, R85 ;  /* 0x00000018ff537819 */ /* 0x000fe20000011455 */
[-C--:B------:R-:W-:Y:S01]  /*71c0*/  IMAD R55, R84, R82.reuse, R55 ;  /* 0x0000005254377224 */ /* 0x080fe200078e0237 */
[----:B------:R-:W-:Y:S01]  /*71d0*/  PRMT R85, R110, 0x8880, RZ ;  /* 0x000088806e557816 */ /* 0x000fe200000000ff */
[----:B------:R-:W-:Y:S01]  /*71e0*/  IMAD R52, R81, R82, R52 ;  /* 0x0000005251347224 */ /* 0x000fe200078e0234 */
[----:B------:R-:W-:Y:S01]  /*71f0*/  SHF.L.U32 R81, R109, 0x8, RZ ;  /* 0x000000086d517819 */ /* 0x000fe200000006ff */
[C---:B------:R-:W-:Y:S01]  /*7200*/  IMAD R53, R78.reuse, R57, RZ ;  /* 0x000000394e357224 */ /* 0x040fe200078e02ff */
[----:B------:R1:W-:Y:S01]  /*7210*/  STS.128 [R174+0x8200], R120 ;  /* 0x00820078ae007388 */ /* 0x0003e20000000c00 */
[----:B------:R-:W-:Y:S01]  /*7220*/  IMAD R54, R78, R58, RZ ;  /* 0x0000003a4e367224 */ /* 0x000fe200078e02ff */
[----:B------:R-:W-:Y:S01]  /*7230*/  SHF.R.S32.HI R81, RZ, 0x18, R81 ;  /* 0x00000018ff517819 */ /* 0x000fe20000011451 */
[----:B------:R-:W-:Y:S01]  /*7240*/  IMAD R53, R83, R82, R53 ;  /* 0x0000005253357224 */ /* 0x000fe200078e0235 */
[----:B------:R-:W-:Y:S01]  /*7250*/  SHF.L.U32 R84, R110, 0x10, RZ ;  /* 0x000000106e547819 */ /* 0x000fe200000006ff */
[C---:B------:R-:W-:Y:S01]  /*7260*/  IMAD R59, R78.reuse, R59, RZ ;  /* 0x0000003b4e3b7224 */ /* 0x040fe200078e02ff */
[----:B------:R-:W-:Y:S01]  /*7270*/  SHF.R.S32.HI R83, RZ, 0x18, R109 ;  /* 0x00000018ff537819 */ /* 0x000fe2000001146d */
[C---:B------:R-:W-:Y:S01]  /*7280*/  IMAD R56, R78.reuse, R60, RZ ;  /* 0x0000003c4e387224 */ /* 0x040fe200078e02ff */
[----:B------:R-:W-:Y:S01]  /*7290*/  I2IP.S8.S32.SAT R124, R55, R50, RZ ;  /* 0x00000032377c7239 */ /* 0x000fe200000014ff */
[----:B------:R-:W-:Y:S01]  /*72a0*/  IMAD R54, R81, R82, R54 ;  /* 0x0000005251367224 */ /* 0x000fe200078e0236 */
[----:B------:R-:W-:Y:S01]  /*72b0*/  SHF.R.S32.HI R84, RZ, 0x18, R84 ;  /* 0x00000018ff547819 */ /* 0x000fe20000011454 */
[----:B------:R-:W-:Y:S01]  /*72c0*/  IMAD R57, R78, R61, RZ ;  /* 0x0000003d4e397224 */ /* 0x000fe200078e02ff */
[----:B------:R-:W-:Y:S01]  /*72d0*/  I2IP.S8.S32.SAT R124, R49, R48, R124 ;  /* 0x00000030317c7239 */ /* 0x000fe2000000147c */
[-C--:B------:R-:W-:Y:S01]  /*72e0*/  IMAD R59, R83, R82.reuse, R59 ;  /* 0x00000052533b7224 */ /* 0x080fe200078e023b */
[----:B------:R-:W-:Y:S01]  /*72f0*/  PRMT R83, R111, 0x8880, RZ ;  /* 0x000088806f537816 */ /* 0x000fe200000000ff */
[-C--:B------:R-:W-:Y:S01]  /*7300*/  IMAD R56, R85, R82.reuse, R56 ;  /* 0x0000005255387224 */ /* 0x080fe200078e0238 */
[----:B------:R-:W-:Y:S01]  /*7310*/  SHF.R.S32.HI R81, RZ, 0x18, R110 ;  /* 0x00000018ff517819 */ /* 0x000fe2000001146e */
[----:B------:R-:W-:Y:S01]  /*7320*/  IMAD R57, R84, R82, R57 ;  /* 0x0000005254397224 */ /* 0x000fe200078e0239 */
[----:B------:R-:W-:Y:S01]  /*7330*/  I2IP.S8.S32.SAT R125, R59, R54, RZ ;  /* 0x000000363b7d7239 */ /* 0x000fe200000014ff */
[C---:B------:R-:W-:Y:S01]  /*7340*/  IMAD R58, R78.reuse, R62, RZ ;  /* 0x0000003e4e3a7224 */ /* 0x040fe200078e02ff */
[C---:B------:R-:W-:Y:S01]  /*7350*/  SHF.L.U32 R85, R111.reuse, 0x8, RZ ;  /* 0x000000086f557819 */ /* 0x040fe200000006ff */
[----:B------:R-:W-:Y:S01]  /*7360*/  IMAD.U32 R84, R111, 0x10000, RZ ;  /* 0x000100006f547824 */ /* 0x000fe200078e00ff */
[----:B------:R-:W-:Y:S01]  /*7370*/  I2IP.S8.S32.SAT R125, R53, R52, R125 ;  /* 0x00000034357d7239 */ /* 0x000fe2000000147d */
[C---:B------:R-:W-:Y:S01]  /*7380*/  IMAD R63, R78.reuse, R63, RZ ;  /* 0x0000003f4e3f7224 */ /* 0x040fe200078e02ff */
[----:B------:R-:W-:Y:S01]  /*7390*/  SHF.R.S32.HI R85, RZ, 0x18, R85 ;  /* 0x00000018ff557819 */ /* 0x000fe20000011455 */
[C---:B------:R-:W-:Y:S01]  /*73a0*/  IMAD R60, R78.reuse, R64, RZ ;  /* 0x000000404e3c7224 */ /* 0x040fe200078e02ff */
[----:B------:R-:W-:Y:S01]  /*73b0*/  SHF.R.S32.HI R84, RZ, 0x18, R84 ;  /* 0x00000018ff547819 */ /* 0x000fe20000011454 */
[-C--:B------:R-:W-:Y:S02]  /*73c0*/  IMAD R58, R87, R82.reuse, R58 ;  /* 0x00000052573a7224 */ /* 0x080fe400078e023a */
[C---:B------:R-:W-:Y:S02]  /*73d0*/  IMAD R61, R78.reuse, R65, RZ ;  /* 0x000000414e3d7224 */ /* 0x040fe400078e02ff */
[-C--:B------:R-:W-:Y:S02]  /*73e0*/  IMAD R63, R81, R82.reuse, R63 ;  /* 0x00000052513f7224 */ /* 0x080fe400078e023f */
[----:B------:R-:W-:Y:S02]  /*73f0*/  IMAD R60, R83, R82, R60 ;  /* 0x00000052533c7224 */ /* 0x000fe400078e023c */
[----:B------:R-:W-:Y:S01]  /*7400*/  IMAD R62, R78, R66, RZ ;  /* 0x000000424e3e7224 */ /* 0x000fe200078e02ff */
[----:B------:R-:W-:Y:S01]  /*7410*/  I2IP.S8.S32.SAT R126, R63, R58, RZ ;  /* 0x0000003a3f7e7239 */ /* 0x000fe200000014ff */
[----:B------:R-:W-:Y:S02]  /*7420*/  IMAD R61, R84, R82, R61 ;  /* 0x00000052543d7224 */ /* 0x000fe400078e023d */
[----:B------:R-:W-:Y:S01]  /*7430*/  IMAD R67, R78, R67, RZ ;  /* 0x000000434e437224 */ /* 0x000fe200078e02ff */
[----:B------:R-:W-:Y:S01]  /*7440*/  I2IP.S8.S32.SAT R126, R57, R56, R126 ;  /* 0x00000038397e7239 */ /* 0x000fe2000000147e */
[-C--:B------:R-:W-:Y:S02]  /*7450*/  IMAD R62, R85, R82.reuse, R62 ;  /* 0x00000052553e7224 */ /* 0x080fe400078e023e */
[----:B------:R-:W-:Y:S05]  /*7460*/  IMAD R67, R86, R82, R67 ;  /* 0x0000005256437224 */ /* 0x000fea00078e0243 */
[----:B------:R-:W-:Y:S04]  /*7470*/  I2IP.S8.S32.SAT R127, R67, R62, RZ ;  /* 0x0000003e437f7239 */ /* 0x000fe800000014ff */
[----:B------:R-:W-:Y:S05]  /*7480*/  I2IP.S8.S32.SAT R127, R61, R60, R127 ;  /* 0x0000003c3d7f7239 */ /* 0x000fea000000147f */
[----:B------:R1:W-:Y:S01]  /*7490*/  STS.128 [R173+0x8200], R124 ;  /* 0x0082007cad007388 */ /* 0x0003e20000000c00 */
[----:B------:R-:W-:Y:S01]  /*74a0*/  @!PT LDS RZ, [RZ] ;  /* 0x00000000fffff984 */ /* 0x000fe20000000800 */
[----:B------:R-:W-:Y:S01]  /*74b0*/  @!PT LDS RZ, [RZ] ;  /* 0x00000000fffff984 */ /* 0x000fe20000000800 */
[----:B------:R-:W-:Y:S01]  /*74c0*/  @!PT LDS RZ, [RZ] ;  /* 0x00000000fffff984 */ /* 0x000fe20000000800 */
[----:B------:R-:W-:Y:S01]  /*74d0*/  @!PT LDS RZ, [RZ] ;  /* 0x00000000fffff984 */ /* 0x000fe20000000800 */
[----:B------:R2:W-:Y:S07]  /*74e0*/  MEMBAR.ALL.CTA ;  /* 0x0000000000007992 */ /* 0x0005ee0000008000 */
[----:B--2---:R-:W2:Y:S02]  /*74f0*/  FENCE.VIEW.ASYNC.S ;  /* 0x00000000000073c6 */ /* 0x004ea40000000000 */
[----:B--2---:R-:W-:Y:S06]  /*7500*/  BAR.SYNC.DEFER_BLOCKING 0x1, 0x80 ;  /* 0x0042000000007b1d */ /* 0x004fec0000010000 */
[----:B------:R-:W-:Y:S05]  /*7510*/  @P0 BRA `(.L_x_116) ;  /* 0x0000000000280947 */ /* 0x000fea0003800000 */
[----:B------:R-:W-:Y:S02]  /*7520*/  UIADD3 UR4, UPT, UPT, UR49, 0x8200, URZ ;  /* 0x0000820031047890 */ /* 0x000fe4000fffe0ff */
[----:B------:R-:W-:Y:S01]  /*7530*/  UIADD3 UR6, UP0, UPT, UR52, 0x680, URZ ;  /* 0x0000068034067890 */ /* 0x000fe2000ff1e0ff */
[----:B------:R-:W-:Y:S03]  /*7540*/  UMOV UR43, UR36 ;  /* 0x00000024002b7c82 */ /* 0x000fe60008000000 */
[----:B------:R-:W-:Y:S01]  /*7550*/  MOV R168, UR4 ;  /* 0x0000000400a87c02 */ /* 0x000fe20008000f00 */
[----:B------:R-:W-:Y:S03]  /*7560*/  UIADD3.X UR7, UPT, UPT, URZ, UR53, URZ, UP0, !UPT ;  /* 0x00000035ff077290 */ /* 0x000fe600087fe4ff */
[----:B------:R-:W-:Y:S11]  /*7570*/  R2UR UR40, R168 ;  /* 0x00000000a82872ca */ /* 0x000ff600000e0000 */
[----:B------:R-:W-:Y:S02]  /*7580*/  @!UPT UIADD3 URZ, UPT, UPT, URZ, URZ, URZ ;  /* 0x000000fffffff290 */ /* 0x000fe4000fffe0ff */
[----:B------:R2:W-:Y:S01]  /*7590*/  UTMASTG.3D [UR40], [UR6] ;  /* 0x00000028060073b5 */ /* 0x0005e20008010000 */
[----:B------:R0:W-:Y:S01]  /*75a0*/  UTMACMDFLUSH ;  /* 0x00000000000079b7 */ /* 0x0001e20000000000 */
[----:B--2---:R-:W-:Y:S04]  /*75b0*/  DEPBAR.LE SB0, 0x1 ;  /* 0x000080400000791a */ /* 0x004fe80000000000 */
.L_x_116:
[----:B------:R-:W-:Y:S05]  /*75c0*/  BSYNC.RECONVERGENT B0 ;  /* 0x0000000000007941 */ /* 0x000fea0003800200 */
.L_x_115:
[----:B------:R-:W-:Y:S06]  /*75d0*/  BAR.SYNC.DEFER_BLOCKING 0x1, 0x80 ;  /* 0x0042000000007b1d */ /* 0x000fec0000010000 */
[----:B------:R-:W2:Y:S01]  /*75e0*/  @P6 SYNCS.PHASECHK.TRANS64.TRYWAIT P0, [R117+URZ+0x50], R118 ;  /* 0x00005076750065a7 */ /* 0x000ea200080011ff */
[----:B------:R-:W-:Y:S01]  /*75f0*/  BSSY B1, `(.L_x_117) ;  /* 0x0000023000017945 */ /* 0x000fe20003800000 */
[----:B--2---:R-:W-:Y:S03]  /*7600*/  @P6 SEL R100, RZ, 0x1, !P0 ;  /* 0x00000001ff646807 */ /* 0x004fe60004000000 */
[----:B------:R-:W-:Y:S05]  /*7610*/  @!P6 BRA `(.L_x_118) ;  /* 0x000000000080e947 */ /* 0x000fea0003800000 */
[----:B------:R-:W-:Y:S01]  /*7620*/  ISETP.NE.AND P1, PT, R101, RZ, PT ;  /* 0x000000ff6500720c */ /* 0x000fe20003f25270 */
[----:B------:R-:W-:Y:S01]  /*7630*/  BSSY B0, `(.L_x_119) ;  /* 0x000000a000007945 */ /* 0x000fe20003800000 */
[----:B------:R-:W-:Y:S11]  /*7640*/  ISETP.NE.AND P0, PT, R100, RZ, PT ;  /* 0x000000ff6400720c */ /* 0x000ff60003f05270 */
[----:B------:R-:W-:Y:S04]  /*7650*/  @P1 IMAD R5, R162, 0x2000, R103 ;  /* 0x00002000a2051824 */ /* 0x000fe800078e0267 */
[--C-:B------:R-:W-:Y:S01]  /*7660*/  @P1 IMAD.IADD R4, R167, 0x1, R5.reuse ;  /* 0x00000001a7041824 */ /* 0x100fe200078e0205 */
[----:B------:R-:W-:Y:S01]  /*7670*/  @P1 IADD3 R3, PT, PT, R166, R5, RZ ;  /* 0x00000005a6031210 */ /* 0x000fe20007ffe0ff */
[----:B------:R-:W-:Y:S01]  /*7680*/  @P1 IMAD.IADD R2, R102, 0x1, R5 ;  /* 0x0000000166021824 */ /* 0x000fe200078e0205 */
[----:B------:R-:W-:Y:S06]  /*7690*/  @P0 BRA `(.L_x_120) ;  /* 0x00000000000c0947 */ /* 0x000fec0003800000 */
[----:B------:R-:W-:Y:S04]  /*76a0*/  SHF.L.U32 R0, R161, 0x1f, RZ ;  /* 0x0000001fa1007819 */ /* 0x000fe800000006ff */
[----:B------:R-:W2:Y:S02]  /*76b0*/  SYNCS.PHASECHK.TRANS64.TRYWAIT P0, [R117+URZ+0x50], R0 ;  /* 0x00005000750075a7 */ /* 0x000ea400080011ff */
[----:B--2---:R-:W-:Y:S05]  /*76c0*/  @!P0 BRA `(.L_x_121) ;  /* 0x0000004c00648947 */ /* 0x004fea0003800000 */
.L_x_120:
[----:B------:R-:W-:Y:S05]  /*76d0*/  BSYNC B0 ;  /* 0x0000000000007941 */ /* 0x000fea0003800000 */
.L_x_119:
[----:B------:R-:W-:Y:S01]  /*76e0*/  ISETP.NE.AND P0, PT, R101, RZ, PT ;  /* 0x000000ff6500720c */ /* 0x000fe20003f05270 */
[----:B--2---:R-:W-:Y:S02]  /*76f0*/  VIADD R117, R117, 0x70 ;  /* 0x0000007075757836 */ /* 0x004fe40000000000 */
[----:B------:R-:W-:Y:S02]  /*7700*/  IMAD.U32 R0, RZ, RZ, UR37 ;  /* 0x00000025ff007e24 */ /* 0x000fe4000f8e00ff */
[----:B------:R-:W-:Y:S03]  /*7710*/  VIADD R162, R162, 0x1 ;  /* 0x00000001a2a27836 */ /* 0x000fe60000000000 */
[----:B------:R-:W-:Y:S05]  /*7720*/  PRMT R0, R0, 0x654, R117 ;  /* 0x0000065400007816 */ /* 0x000fea0000000075 */
[----:B------:R2:W3:Y:S04]  /*7730*/  @P0 LDS.128 R88, [R5+0x200] ;  /* 0x0002000005580984 */ /* 0x0004e80000000c00 */
[----:B------:R2:W4:Y:S04]  /*7740*/  @P0 LDS.128 R96, [R4+0x200] ;  /* 0x0002000004600984 */ /* 0x0005280000000c00 */
        /* <DEDUP_REMOVED lines=12> */
[----:B--234-:R-:W-:Y:S02]  /*7810*/  LOP3.LUT R161, R161, R0, RZ, 0x3c, !PT ;  /* 0x00000000a1a17212 */ /* 0x01cfe400078e3cff */
.L_x_118:
[----:B------:R-:W-:Y:S05]  /*7820*/  BSYNC B1 ;  /* 0x0000000000017941 */ /* 0x000fea0003800000 */
.L_x_117:
[----:B------:R-:W-:Y:S05]  /*7830*/  VIADD R3, R80, 0x40 ;  /* 0x0000004050037836 */ /* 0x000fea0000000000 */
[----:B------:R-:W-:Y:S04]  /*7840*/  SHF.R.U32.HI R3, RZ, 0x15, R3 ;  /* 0x00000015ff037819 */ /* 0x000fe80000011603 */
[----:B------:R-:W-:Y:S11]  /*7850*/  LOP3.LUT P0, RZ, R3, 0x3, R156, 0x48, !PT ;  /* 0x0000000303ff7812 */ /* 0x000ff6000780489c */
[----:B------:R-:W-:Y:S02]  /*7860*/  @!UPT UIADD3 URZ, UPT, UPT, URZ, URZ, URZ ;  /* 0x000000fffffff290 */ /* 0x000fe4000fffe0ff */
[----:B------:R-:W-:Y:S05]  /*7870*/  @!P0 BRA `(.L_x_122) ;  /* 0x0000000000408947 */ /* 0x000fea0003800000 */
[----:B------:R-:W2:Y:S01]  /*7880*/  LDCU.64 UR8, c[0x4][0x78] ;  /* 0x01000f00ff0877ac */ /* 0x000ea20008000a00 */
[----:B------:R-:W-:Y:S01]  /*7890*/  MOV R3, 0x0 ;  /* 0x0000000000037802 */ /* 0x000fe20000000f00 */
[----:B------:R-:W-:Y:S02]  /*78a0*/  HFMA2 R12, -RZ, RZ, 0, 5.9604644775390625e-08 ;  /* 0x00000001ff0c7431 */ /* 0x000fe400000001ff */
[----:B------:R-:W-:Y:S02]  /*78b0*/  IMAD.MOV.U32 R8, RZ, RZ, 0x192 ;  /* 0x00000192ff087424 */ /* 0x000fe400078e00ff */
[----:B------:R-:W-:Y:S01]  /*78c0*/  IMAD.MOV.U32 R13, RZ, RZ, RZ ;  /* 0x000000ffff0d7224 */ /* 0x000fe200078e00ff */
[----:B------:R-:W3:Y:S01]  /*78d0*/  LDCU.64 UR6, c[0x4][0x80] ;  /* 0x01001000ff0677ac */ /* 0x000ee20008000a00 */
[----:B------:R-:W4:Y:S01]  /*78e0*/  LDC.64 R2, c[0x4][R3] ;  /* 0x0100000003027b82 */ /* 0x000f220000000a00 */
[----:B------:R-:W5:Y:S01]  /*78f0*/  LDCU.64 UR4, c[0x4][0x18] ;  /* 0x01000300ff0477ac */ /* 0x000f620008000a00 */
[----:B--2---:R-:W-:Y:S01]  /*7900*/  MOV R5, UR9 ;  /* 0x0000000900057c02 */ /* 0x004fe20008000f00 */
[----:B------:R-:W-:Y:S01]  /*7910*/  IMAD.U32 R4, RZ, RZ, UR8 ;  /* 0x00000008ff047e24 */ /* 0x000fe2000f8e00ff */
[----:B---3--:R-:W-:Y:S01]  /*7920*/  MOV R7, UR7 ;  /* 0x0000000700077c02 */ /* 0x008fe20008000f00 */
[----:B------:R-:W-:Y:S01]  /*7930*/  IMAD.U32 R6, RZ, RZ, UR6 ;  /* 0x00000006ff067e24 */ /* 0x000fe2000f8e00ff */
[----:B-----5:R-:W-:Y:S01]  /*7940*/  MOV R11, UR5 ;  /* 0x00000005000b7c02 */ /* 0x020fe20008000f00 */
[----:B------:R-:W-:Y:S02]  /*7950*/  IMAD.U32 R10, RZ, RZ, UR4 ;  /* 0x00000004ff0a7e24 */ /* 0x000fe4000f8e00ff */
[----:B------:R-:W-:Y:S07]  /*7960*/  LEPC R20, `(.L_x_122) ;  /* 0x000000001014794e */ /* 0x000fee0000000000 */
[----:B-1--4-:R-:W-:Y:S05]  /*7970*/  CALL.ABS.NOINC R2 ;  /* 0x0000000002007343 */ /* 0x012fea0003c00000 */
.L_x_122:
[----:B------:R-:W-:Y:S05]  /*7980*/  WARPSYNC.ALL ;  /* 0x0000000000007948 */ /* 0x000fea0003800000 */
[----:B------:R-:W-:Y:S01]  /*7990*/  R2UR UR4, R80 ;  /* 0x00000000500472ca */ /* 0x000fe200000e0000 */
[----:B------:R-:W-:Y:S01]  /*79a0*/  BSSY.RECONVERGENT B0, `(.L_x_123) ;  /* 0x000011c000007945 */ /* 0x000fe20003800200 */
[C---:B------:R-:W-:Y:S02]  /*79b0*/  PRMT R81, R88.reuse, 0x8880, RZ ;  /* 0x0000888058517816 */ /* 0x040fe400000000ff */
[C---:B------:R-:W-:Y:S02]  /*79c0*/  SHF.L.U32 R84, R88.reuse, 0x8, RZ ;  /* 0x0000000858547819 */ /* 0x040fe400000006ff */
[----:B------:R-:W-:Y:S02]  /*79d0*/  SHF.L.U32 R83, R88, 0x10, RZ ;  /* 0x0000001058537819 */ /* 0x000fe400000006ff */
[----:B------:R-:W-:Y:S02]  /*79e0*/  SHF.R.S32.HI R84, RZ, 0x18, R84 ;  /* 0x00000018ff547819 */ /* 0x000fe40000011454 */
[----:B------:R-:W-:Y:S02]  /*79f0*/  SHF.R.S32.HI R83, RZ, 0x18, R83 ;  /* 0x00000018ff537819 */ /* 0x000fe40000011453 */
[----:B------:R-:W-:Y:S01]  /*7a00*/  ISETP.NE.AND P0, PT, R169, RZ, PT ;  /* 0x000000ffa900720c */ /* 0x000fe20003f05270 */
[----:B------:R-:W2:Y:S01]  /*7a10*/  LDTM.x64 R4, tmem[UR4+0x40] ;  /* 0x00004004000479ee */ /* 0x000ea20008340000 */
[----:B------:R-:W-:Y:S01]  /*7a20*/  ISETP.NE.AND P6, PT, R116, RZ, PT ;  /* 0x000000ff7400720c */ /* 0x000fe20003fc5270 */
[C---:B--2---:R-:W-:Y:S02]  /*7a30*/  IMAD R0, R78.reuse, R4, RZ ;  /* 0x000000044e007224 */ /* 0x044fe400078e02ff */
[C---:B------:R-:W-:Y:S02]  /*7a40*/  IMAD R3, R78.reuse, R6, RZ ;  /* 0x000000064e037224 */ /* 0x040fe400078e02ff */
[C---:B------:R-:W-:Y:S02]  /*7a50*/  IMAD R4, R78.reuse, R8, RZ ;  /* 0x000000084e047224 */ /* 0x040fe400078e02ff */
[C---:B------:R-:W-:Y:S02]  /*7a60*/  IMAD R6, R78.reuse, R10, RZ ;  /* 0x0000000a4e067224 */ /* 0x040fe400078e02ff */
[C---:B------:R-:W-:Y:S02]  /*7a70*/  IMAD R2, R78.reuse, R5, RZ ;  /* 0x000000054e027224 */ /* 0x040fe400078e02ff */
[C---:B------:R-:W-:Y:S02]  /*7a80*/  IMAD R8, R78.reuse, R12, RZ ;  /* 0x0000000c4e087224 */ /* 0x040fe400078e02ff */
[C---:B------:R-:W-:Y:S02]  /*7a90*/  IMAD R10, R78.reuse, R14, RZ ;  /* 0x0000000e4e0a7224 */ /* 0x040fe400078e02ff */
[C---:B------:R-:W-:Y:S02]  /*7aa0*/  IMAD R5, R78.reuse, R9, RZ ;  /* 0x000000094e057224 */ /* 0x040fe400078e02ff */
[----:B------:R-:W-:Y:S01]  /*7ab0*/  IMAD R0, R81, R82, R0 ;  /* 0x0000005251007224 */ /* 0x000fe200078e0200 */
[----:B------:R-:W-:Y:S01]  /*7ac0*/  SHF.L.U32 R81, R89, 0x8, RZ ;  /* 0x0000000859517819 */ /* 0x000fe200000006ff */
[C---:B------:R-:W-:Y:S02]  /*7ad0*/  IMAD R12, R78.reuse, R16, RZ ;  /* 0x000000104e0c7224 */ /* 0x040fe400078e02ff */
[C---:B------:R-:W-:Y:S01]  /*7ae0*/  IMAD R14, R78.reuse, R18, RZ ;  /* 0x000000124e0e7224 */ /* 0x040fe200078e02ff */
[----:B------:R-:W-:Y:S01]  /*7af0*/  SHF.R.S32.HI R81, RZ, 0x18, R81 ;  /* 0x00000018ff517819 */ /* 0x000fe20000011451 */
[C---:B------:R-:W-:Y:S02]  /*7b00*/  IMAD R9, R78.reuse, R13, RZ ;  /* 0x0000000d4e097224 */ /* 0x040fe400078e02ff */
[C---:B------:R-:W-:Y:S02]  /*7b10*/  IMAD R16, R78.reuse, R20, RZ ;  /* 0x000000144e107224 */ /* 0x040fe400078e02ff */
[C---:B------:R-:W-:Y:S02]  /*7b20*/  IMAD R18, R78.reuse, R22, RZ ;  /* 0x000000164e127224 */ /* 0x040fe400078e02ff */
[C---:B------:R-:W-:Y:S02]  /*7b30*/  IMAD R13, R78.reuse, R17, RZ ;  /* 0x000000114e0d7224 */ /* 0x040fe400078e02ff */
[C---:B------:R-:W-:Y:S02]  /*7b40*/  IMAD R20, R78.reuse, R24, RZ ;  /* 0x000000184e147224 */ /* 0x040fe400078e02ff */
[C---:B------:R-:W-:Y:S02]  /*7b50*/  IMAD R22, R78.reuse, R26, RZ ;  /* 0x0000001a4e167224 */ /* 0x040fe400078e02ff */
[----:B------:R-:W-:Y:S01]  /*7b60*/  IMAD R2, R83, R82, R2 ;  /* 0x0000005253027224 */ /* 0x000fe200078e0202 */
[----:B------:R-:W-:Y:S01]  /*7b70*/  SHF.R.S32.HI R83, RZ, 0x18, R89 ;  /* 0x00000018ff537819 */ /* 0x000fe20000011459 */
[C---:B------:R-:W-:Y:S02]  /*7b80*/  IMAD R17, R78.reuse, R21, RZ ;  /* 0x000000154e117224 */ /* 0x040fe400078e02ff */
[C---:B------:R-:W-:Y:S02]  /*7b90*/  IMAD R24, R78.reuse, R28, RZ ;  /* 0x0000001c4e187224 */ /* 0x040fe400078e02ff */
[C---:B------:R-:W-:Y:S02]  /*7ba0*/  IMAD R26, R78.reuse, R30, RZ ;  /* 0x0000001e4e1a7224 */ /* 0x040fe400078e02ff */
[C---:B------:R-:W-:Y:S02]  /*7bb0*/  IMAD R21, R78.reuse, R25, RZ ;  /* 0x000000194e157224 */ /* 0x040fe400078e02ff */
[C---:B------:R-:W-:Y:S02]  /*7bc0*/  IMAD R28, R78.reuse, R32, RZ ;  /* 0x000000204e1c7224 */ /* 0x040fe400078e02ff */
[----:B------:R-:W-:Y:S02]  /*7bd0*/  IMAD R30, R78, R34, RZ ;  /* 0x000000224e1e7224 */ /* 0x000fe400078e02ff */
[----:B------:R-:W-:Y:S02]  /*7be0*/  IMAD R3, R84, R82, R3 ;  /* 0x0000005254037224 */ /* 0x000fe400078e0203 */
[C---:B------:R-:W-:Y:S02]  /*7bf0*/  IMAD R25, R78.reuse, R29, RZ ;  /* 0x0000001d4e197224 */ /* 0x040fe400078e02ff */
        /* <DEDUP_REMOVED lines=14> */
[C---:B------:R-:W-:Y:S01]  /*7ce0*/  IMAD R60, R78.reuse, R64, RZ ;  /* 0x000000404e3c7224 */ /* 0x040fe200078e02ff */
[----:B------:R-:W-:Y:S01]  /*7cf0*/  SHF.R.S32.HI R64, RZ, 0x18, R88 ;  /* 0x00000018ff407819 */ /* 0x000fe20000011458 */
[C---:B------:R-:W-:Y:S02]  /*7d00*/  IMAD R34, R78.reuse, R38, RZ ;  /* 0x000000264e227224 */ /* 0x040fe400078e02ff */
[C---:B------:R-:W-:Y:S02]  /*7d10*/  IMAD R38, R78.reuse, R42, RZ ;  /* 0x0000002a4e267224 */ /* 0x040fe400078e02ff */
[C---:B------:R-:W-:Y:S02]  /*7d20*/  IMAD R57, R78.reuse, R61, RZ ;  /* 0x0000003d4e397224 */ /* 0x040fe400078e02ff */
[C---:B------:R-:W-:Y:S01]  /*7d30*/  IMAD R61, R78.reuse, R65, RZ ;  /* 0x000000414e3d7224 */ /* 0x040fe200078e02ff */
[C---:B------:R-:W-:Y:S01]  /*7d40*/  PRMT R65, R89.reuse, 0x8880, RZ ;  /* 0x0000888059417816 */ /* 0x040fe200000000ff */
[C---:B------:R-:W-:Y:S02]  /*7d50*/  IMAD R42, R78.reuse, R46, RZ ;  /* 0x0000002e4e2a7224 */ /* 0x040fe400078e02ff */
[C---:B------:R-:W-:Y:S02]  /*7d60*/  IMAD R46, R78.reuse, R50, RZ ;  /* 0x000000324e2e7224 */ /* 0x040fe400078e02ff */
[C---:B------:R-:W-:Y:S02]  /*7d70*/  IMAD R51, R78.reuse, R51, RZ ;  /* 0x000000334e337224 */ /* 0x040fe400078e02ff */
[C---:B------:R-:W-:Y:S02]  /*7d80*/  IMAD R50, R78.reuse, R54, RZ ;  /* 0x000000364e327224 */ /* 0x040fe400078e02ff */
[C---:B------:R-:W-:Y:S02]  /*7d90*/  IMAD R54, R78.reuse, R58, RZ ;  /* 0x0000003a4e367224 */ /* 0x040fe400078e02ff */
[C---:B------:R-:W-:Y:S02]  /*7da0*/  IMAD R58, R78.reuse, R62, RZ ;  /* 0x0000003e4e3a7224 */ /* 0x040fe400078e02ff */
[C---:B------:R-:W-:Y:S01]  /*7db0*/  IMAD R62, R78.reuse, R66, RZ ;  /* 0x000000424e3e7224 */ /* 0x040fe200078e02ff */
[----:B------:R-:W-:Y:S01]  /*7dc0*/  SHF.L.U32 R66, R89, 0x10, RZ ;  /* 0x0000001059427819 */ /* 0x000fe200000006ff */
[C---:B------:R-:W-:Y:S02]  /*7dd0*/  IMAD R7, R78.reuse, R7, RZ ;  /* 0x000000074e077224 */ /* 0x040fe400078e02ff */
[----:B------:R-:W-:Y:S01]  /*7de0*/  IMAD R11, R78, R11, RZ ;  /* 0x0000000b4e0b7224 */ /* 0x000fe200078e02ff */
[----:B------:R-:W-:Y:S01]  /*7df0*/  SHF.R.S32.HI R66, RZ, 0x18, R66 ;  /* 0x00000018ff427819 */ /* 0x000fe20000011442 */
[-C--:B------:R-:W-:Y:S01]  /*7e00*/  IMAD R7, R64, R82.reuse, R7 ;  /* 0x0000005240077224 */ /* 0x080fe200078e0207 */
[C---:B------:R-:W-:Y:S01]  /*7e10*/  PRMT R64, R90.reuse, 0x8880, RZ ;  /* 0x000088805a407816 */ /* 0x040fe200000000ff */
[-C--:B------:R-:W-:Y:S01]  /*7e20*/  IMAD R4, R65, R82.reuse, R4 ;  /* 0x0000005241047224 */ /* 0x080fe200078e0204 */
[----:B------:R-:W-:Y:S01]  /*7e30*/  SHF.L.U32 R65, R90, 0x10, RZ ;  /* 0x000000105a417819 */ /* 0x000fe200000006ff */
[-C--:B------:R-:W-:Y:S02]  /*7e40*/  IMAD R5, R66, R82.reuse, R5 ;  /* 0x0000005242057224 */ /* 0x080fe400078e0205 */
[-C--:B------:R-:W-:Y:S01]  /*7e50*/  IMAD R6, R81, R82.reuse, R6 ;  /* 0x0000005251067224 */ /* 0x080fe200078e0206 */
[----:B------:R-:W-:Y:S01]  /*7e60*/  I2IP.S8.S32.SAT R81, R7, R3, RZ ;  /* 0x0000000307517239 */ /* 0x000fe200000014ff */
[----:B------:R-:W-:Y:S01]  /*7e70*/  IMAD R11, R83, R82, R11 ;  /* 0x00000052530b7224 */ /* 0x000fe200078e020b */
[----:B------:R-:W-:Y:S01]  /*7e80*/  SHF.L.U32 R7, R90, 0x8, RZ ;  /* 0x000000085a077819 */ /* 0x000fe200000006ff */
[C---:B------:R-:W-:Y:S01]  /*7e90*/  IMAD R15, R78.reuse, R15, RZ ;  /* 0x0000000f4e0f7224 */ /* 0x040fe200078e02ff */
[----:B------:R-:W-:Y:S01]  /*7ea0*/  MOV R3, R64 ;  /* 0x0000004000037202 */ /* 0x000fe20000000f00 */
[C---:B------:R-:W-:Y:S01]  /*7eb0*/  IMAD R19, R78.reuse, R19, RZ ;  /* 0x000000134e137224 */ /* 0x040fe200078e02ff */
[----:B------:R-:W-:Y:S01]  /*7ec0*/  I2IP.S8.S32.SAT R11, R11, R6, RZ ;  /* 0x000000060b0b7239 */ /* 0x000fe200000014ff */
[C---:B------:R-:W-:Y:S01]  /*7ed0*/  IMAD R23, R78.reuse, R23, RZ ;  /* 0x000000174e177224 */ /* 0x040fe200078e02ff */
[----:B------:R-:W-:Y:S01]  /*7ee0*/  SHF.R.S32.HI R6, RZ, 0x18, R65 ;  /* 0x00000018ff067819 */ /* 0x000fe20000011441 */
[----:B------:R-:W-:Y:S01]  /*7ef0*/  IMAD R8, R3, R82, R8 ;  /* 0x0000005203087224 */ /* 0x000fe200078e0208 */
[----:B------:R-:W-:Y:S01]  /*7f00*/  SHF.R.S32.HI R7, RZ, 0x18, R7 ;  /* 0x00000018ff077819 */ /* 0x000fe20000011407 */
[----:B------:R-:W-:Y:S01]  /*7f10*/  IMAD R27, R78, R27, RZ ;  /* 0x0000001b4e1b7224 */ /* 0x000fe200078e02ff */
[----:B------:R-:W-:Y:S01]  /*7f20*/  I2IP.S8.S32.SAT R84, R2, R0, R81 ;  /* 0x0000000002547239 */ /* 0x000fe20000001451 */
[-C--:B------:R-:W-:Y:S01]  /*7f30*/  IMAD R9, R6, R82.reuse, R9 ;  /* 0x0000005206097224 */ /* 0x080fe200078e0209 */
[----:B------:R-:W-:Y:S01]  /*7f40*/  SHF.L.U32 R2, R91, 0x10, RZ ;  /* 0x000000105b027819 */ /* 0x000fe200000006ff */
[----:B------:R-:W-:Y:S01]  /*7f50*/  IMAD R10, R7, R82, R10 ;  /* 0x00000052070a7224 */ /* 0x000fe200078e020a */
[----:B------:R-:W-:Y:S01]  /*7f60*/  SHF.R.S32.HI R0, RZ, 0x18, R90 ;  /* 0x00000018ff007819 */ /* 0x000fe2000001145a */
[C---:B------:R-:W-:Y:S01]  /*7f70*/  IMAD R31, R78.reuse, R31, RZ ;  /* 0x0000001f4e1f7224 */ /* 0x040fe200078e02ff */
[----:B------:R-:W-:Y:S01]  /*7f80*/  I2IP.S8.S32.SAT R85, R5, R4, R11 ;  /* 0x0000000405557239 */ /* 0x000fe2000000140b */
[----:B------:R-:W-:Y:S01]  /*7f90*/  IMAD R35, R78, R35, RZ ;  /* 0x000000234e237224 */ /* 0x000fe200078e02ff */
[C---:B------:R-:W-:Y:S01]  /*7fa0*/  PRMT R3, R91.reuse, 0x8880, RZ ;  /* 0x000088805b037816 */ /* 0x040fe200000000ff */
[-C--:B------:R-:W-:Y:S01]  /*7fb0*/  IMAD R15, R0, R82.reuse, R15 ;  /* 0x00000052000f7224 */ /* 0x080fe200078e020f */
[----:B------:R-:W-:Y:S01]  /*7fc0*/  SHF.L.U32 R5, R91, 0x8, RZ ;  /* 0x000000085b057819 */ /* 0x000fe200000006ff */
[C---:B------:R-:W-:Y:S01]  /*7fd0*/  IMAD R39, R78.reuse, R39, RZ ;  /* 0x000000274e277224 */ /* 0x040fe200078e02ff */
[----:B------:R-:W-:Y:S01]  /*7fe0*/  SHF.R.S32.HI R2, RZ, 0x18, R2 ;  /* 0x00000018ff027819 */ /* 0x000fe20000011402 */
[-C--:B------:R-:W-:Y:S01]  /*7ff0*/  IMAD R12, R3, R82.reuse, R12 ;  /* 0x00000052030c7224 */ /* 0x080fe200078e020c */
[----:B------:R-:W-:Y:S01]  /*8000*/  SHF.R.S32.HI R5, RZ, 0x18, R5 ;  /* 0x00000018ff057819 */ /* 0x000fe20000011405 */
[----:B------:R-:W-:Y:S01]  /*8010*/  IMAD R43, R78, R43, RZ ;  /* 0x0000002b4e2b7224 */ /* 0x000fe200078e02ff */
[----:B------:R-:W-:Y:S01]  /*8020*/  SHF.R.S32.HI R4, RZ, 0x18, R91 ;  /* 0x00000018ff047819 */ /* 0x000fe2000001145b */
[-C--:B------:R-:W-:Y:S01]  /*8030*/  IMAD R13, R2, R82.reuse, R13 ;  /* 0x00000052020d7224 */ /* 0x080fe200078e020d */
[C---:B------:R-:W-:Y:S01]  /*8040*/  SHF.L.U32 R0, R96.reuse, 0x10, RZ ;  /* 0x0000001060007819 */ /* 0x040fe200000006ff */
[-C--:B------:R-:W-:Y:S01]  /*8050*/  IMAD R14, R5, R82.reuse, R14 ;  /* 0x00000052050e7224 */ /* 0x080fe200078e020e */
[C---:B------:R-:W-:Y:S01]  /*8060*/  PRMT R3, R96.reuse, 0x8880, RZ ;  /* 0x0000888060037816 */ /* 0x040fe200000000ff */
[----:B------:R-:W-:Y:S01]  /*8070*/  IMAD.SHL.U32 R2, R96, 0x100, RZ ;  /* 0x0000010060027824 */ /* 0x000fe200078e00ff */
[----:B------:R-:W-:Y:S01]  /*8080*/  SHF.R.S32.HI R0, RZ, 0x18, R0 ;  /* 0x00000018ff007819 */ /* 0x000fe20000011400 */
[-C--:B------:R-:W-:Y:S01]  /*8090*/  IMAD R19, R4, R82.reuse, R19 ;  /* 0x0000005204137224 */ /* 0x080fe200078e0213 */
[----:B------:R-:W-:Y:S01]  /*80a0*/  SHF.L.U32 R4, R97, 0x10, RZ ;  /* 0x0000001061047819 */ /* 0x000fe200000006ff */
[-C--:B------:R-:W-:Y:S01]  /*80b0*/  IMAD R16, R3, R82.reuse, R16 ;  /* 0x0000005203107224 */ /* 0x080fe200078e0210 */
[----:B------:R-:W-:Y:S01]  /*80c0*/  SHF.R.S32.HI R5, RZ, 0x18, R2 ;  /* 0x00000018ff057819 */ /* 0x000fe20000011402 */
[-C--:B------:R-:W-:Y:S01]  /*80d0*/  IMAD R17, R0, R82.reuse, R17 ;  /* 0x0000005200117224 */ /* 0x080fe200078e0211 */
[----:B------:R-:W-:Y:S01]  /*80e0*/  SHF.R.S32.HI R0, RZ, 0x18, R96 ;  /* 0x00000018ff007819 */ /* 0x000fe20000011460 */
[----:B------:R-:W-:Y:S01]  /*80f0*/  IMAD R47, R78, R47, RZ ;  /* 0x0000002f4e2f7224 */ /* 0x000fe200078e02ff */
[----:B------:R-:W-:Y:S01]  /*8100*/  PRMT R3, R97, 0x8880, RZ ;  /* 0x0000888061037816 */ /* 0x000fe200000000ff */
[-C--:B------:R-:W-:Y:S01]  /*8110*/  IMAD R18, R5, R82.reuse, R18 ;  /* 0x0000005205127224 */ /* 0x080fe200078e0212 */
[----:B------:R-:W-:Y:S01]  /*8120*/  SHF.L.U32 R2, R97, 0x8, RZ ;  /* 0x0000000861027819 */ /* 0x000fe200000006ff */
[-C--:B------:R-:W-:Y:S01]  /*8130*/  IMAD R23, R0, R82.reuse, R23 ;  /* 0x0000005200177224 */ /* 0x080fe200078e0217 */
        /* <DEDUP_REMOVED lines=8> */
[----:B------:R-:W-:Y:S01]  /*81c0*/  PRMT R3, R98, 0x8880, RZ ;  /* 0x0000888062037816 */ /* 0x000fe200000000ff */
        /* <DEDUP_REMOVED lines=9> */
[----:B------:R-:W-:Y:S01]  /*8260*/  SHF.L.U32 R0, R99, 0x10, RZ ;  /* 0x0000001063007819 */ /* 0x000fe200000006ff */
[-C--:B------:R-:W-:Y:S01]  /*8270*/  IMAD R26, R5, R82.reuse, R26 ;  /* 0x00000052051a7224 */ /* 0x080fe200078e021a */
[C---:B------:R-:W-:Y:S01]  /*8280*/  PRMT R3, R99.reuse, 0x8880, RZ ;  /* 0x0000888063037816 */ /* 0x040fe200000000ff */
[-C--:B------:R-:W-:Y:S01]  /*8290*/  IMAD R31, R2, R82.reuse, R31 ;  /* 0x00000052021f7224 */ /* 0x080fe200078e021f */
[----:B------:R-:W-:Y:S01]  /*82a0*/  SHF.L.U32 R2, R99, 0x8, RZ ;  /* 0x0000000863027819 */ /* 0x000fe200000006ff */
[----:B------:R-:W-:Y:S01]  /*82b0*/  IMAD R67, R78, R67, RZ ;  /* 0x000000434e437224 */ /* 0x000fe200078e02ff */
[----:B------:R-:W-:Y:S01]  /*82c0*/  SHF.R.S32.HI R0, RZ, 0x18, R0 ;  /* 0x00000018ff007819 */ /* 0x000fe20000011400 */
[-C--:B------:R-:W-:Y:S01]  /*82d0*/  IMAD R28, R3, R82.reuse, R28 ;  /* 0x00000052031c7224 */ /* 0x080fe200078e021c */
[----:B------:R-:W-:Y:S02]  /*82e0*/  SHF.R.S32.HI R5, RZ, 0x18, R2 ;  /* 0x00000018ff057819 */ /* 0x000fe40000011402 */
[----:B------:R-:W-:Y:S01]  /*82f0*/  SHF.R.S32.HI R2, RZ, 0x18, R99 ;  /* 0x00000018ff027819 */ /* 0x000fe20000011463 */
[-C--:B------:R-:W-:Y:S01]  /*8300*/  IMAD R29, R0, R82.reuse, R29 ;  /* 0x00000052001d7224 */ /* 0x080fe200078e021d */
[C---:B-1----:R-:W-:Y:S01]  /*8310*/  PRMT R3, R104.reuse, 0x8880, RZ ;  /* 0x0000888068037816 */ /* 0x042fe200000000ff */
[----:B------:R-:W-:Y:S01]  /*8320*/  IMAD.U32 R0, R104, 0x10000, RZ ;  /* 0x0001000068007824 */ /* 0x000fe200078e00ff */
[----:B------:R-:W-:Y:S01]  /*8330*/  SHF.L.U32 R4, R105, 0x10, RZ ;  /* 0x0000001069047819 */ /* 0x000fe200000006ff */
[----:B------:R-:W-:Y:S01]  /*8340*/  IMAD R30, R5, R82, R30 ;  /* 0x00000052051e7224 */ /* 0x000fe200078e021e */
[----:B------:R-:W-:Y:S01]  /*8350*/  I2IP.S8.S32.SAT R10, R15, R10, RZ ;  /* 0x0000000a0f0a7239 */ /* 0x000fe200000014ff */
[-C--:B------:R-:W-:Y:S01]  /*8360*/  IMAD R35, R2, R82.reuse, R35 ;  /* 0x0000005202237224 */ /* 0x080fe200078e0223 */
[----:B------:R-:W-:Y:S01]  /*8370*/  SHF.L.U32 R2, R104, 0x8, RZ ;  /* 0x0000000868027819 */ /* 0x000fe200000006ff */
[-C--:B------:R-:W-:Y:S01]  /*8380*/  IMAD R32, R3, R82.reuse, R32 ;  /* 0x0000005203207224 */ /* 0x080fe200078e0220 */
[----:B------:R-:W-:Y:S02]  /*8390*/  SHF.R.S32.HI R0, RZ, 0x18, R0 ;  /* 0x00000018ff007819 */ /* 0x000fe40000011400 */
[----:B------:R-:W-:Y:S02]  /*83a0*/  SHF.R.S32.HI R5, RZ, 0x18, R2 ;  /* 0x00000018ff057819 */ /* 0x000fe40000011402 */
[----:B------:R-:W-:Y:S01]  /*83b0*/  PRMT R3, R105, 0x8880, RZ ;  /* 0x0000888069037816 */ /* 0x000fe200000000ff */
[-C--:B------:R-:W-:Y:S01]  /*83c0*/  IMAD R33, R0, R82.reuse, R33 ;  /* 0x0000005200217224 */ /* 0x080fe200078e0221 */
[----:B------:R-:W-:Y:S01]  /*83d0*/  SHF.R.S32.HI R0, RZ, 0x18, R104 ;  /* 0x00000018ff007819 */ /* 0x000fe20000011468 */
[----:B------:R-:W-:Y:S01]  /*83e0*/  IMAD R34, R5, R82, R34 ;  /* 0x0000005205227224 */ /* 0x000fe200078e0222 */
[----:B------:R-:W-:Y:S02]  /*83f0*/  SHF.L.U32 R2, R105, 0x8, RZ ;  /* 0x0000000869027819 */ /* 0x000fe400000006ff */
[----:B------:R-:W-:Y:S01]  /*8400*/  I2IP.S8.S32.SAT R14, R19, R14, RZ ;  /* 0x0000000e130e7239 */ /* 0x000fe200000014ff */
[-C--:B------:R-:W-:Y:S01]  /*8410*/  IMAD R39, R0, R82.reuse, R39 ;  /* 0x0000005200277224 */ /* 0x080fe200078e0227 */
[----:B------:R-:W-:Y:S01]  /*8420*/  SHF.R.S32.HI R0, RZ, 0x18, R4 ;  /* 0x00000018ff007819 */ /* 0x000fe20000011404 */
[-C--:B------:R-:W-:Y:S01]  /*8430*/  IMAD R36, R3, R82.reuse, R36 ;  /* 0x0000005203247224 */ /* 0x080fe200078e0224 */
[----:B------:R-:W-:Y:S02]  /*8440*/  SHF.R.S32.HI R5, RZ, 0x18, R2 ;  /* 0x00000018ff057819 */ /* 0x000fe40000011402 */
[----:B------:R-:W-:Y:S01]  /*8450*/  SHF.L.U32 R2, R106, 0x10, RZ ;  /* 0x000000106a027819 */ /* 0x000fe200000006ff */
[-C--:B------:R-:W-:Y:S01]  /*8460*/  IMAD R37, R0, R82.reuse, R37 ;  /* 0x0000005200257224 */ /* 0x080fe200078e0225 */
[----:B------:R-:W-:Y:S01]  /*8470*/  SHF.R.S32.HI R0, RZ, 0x18, R105 ;  /* 0x00000018ff007819 */ /* 0x000fe20000011469 */
[-C--:B------:R-:W-:Y:S01]  /*8480*/  IMAD R38, R5, R82.reuse, R38 ;  /* 0x0000005205267224 */ /* 0x080fe200078e0226 */
[C---:B------:R-:W-:Y:S02]  /*8490*/  PRMT R3, R106.reuse, 0x8880, RZ ;  /* 0x000088806a037816 */ /* 0x040fe400000000ff */
[----:B------:R-:W-:Y:S01]  /*84a0*/  SHF.L.U32 R5, R106, 0x8, RZ ;  /* 0x000000086a057819 */ /* 0x000fe200000006ff */
[-C--:B------:R-:W-:Y:S01]  /*84b0*/  IMAD R43, R0, R82.reuse, R43 ;  /* 0x00000052002b7224 */ /* 0x080fe200078e022b */
[----:B------:R-:W-:Y:S01]  /*84c0*/  SHF.R.S32.HI R2, RZ, 0x18, R2 ;  /* 0x00000018ff027819 */ /* 0x000fe20000011402 */
[-C--:B------:R-:W-:Y:S01]  /*84d0*/  IMAD R40, R3, R82.reuse, R40 ;  /* 0x0000005203287224 */ /* 0x080fe200078e0228 */
[----:B------:R-:W-:Y:S02]  /*84e0*/  SHF.R.S32.HI R5, RZ, 0x18, R5 ;  /* 0x00000018ff057819 */ /* 0x000fe40000011405 */
[----:B------:R-:W-:Y:S01]  /*84f0*/  SHF.R.S32.HI R4, RZ, 0x18, R106 ;  /* 0x00000018ff047819 */ /* 0x000fe2000001146a */
[-C--:B------:R-:W-:Y:S01]  /*8500*/  IMAD R41, R2, R82.reuse, R41 ;  /* 0x0000005202297224 */ /* 0x080fe200078e0229 */
[----:B------:R-:W-:Y:S01]  /*8510*/  SHF.L.U32 R0, R107, 0x10, RZ ;  /* 0x000000106b007819 */ /* 0x000fe200000006ff */
[-C--:B------:R-:W-:Y:S01]  /*8520*/  IMAD R42, R5, R82.reuse, R42 ;  /* 0x00000052052a7224 */ /* 0x080fe200078e022a */
[C---:B------:R-:W-:Y:S01]  /*8530*/  PRMT R3, R107.reuse, 0x8880, RZ ;  /* 0x000088806b037816 */ /* 0x040fe200000000ff */
[-C--:B------:R-:W-:Y:S01]  /*8540*/  IMAD R47, R4, R82.reuse, R47 ;  /* 0x00000052042f7224 */ /* 0x080fe200078e022f */
[----:B------:R-:W-:Y:S02]  /*8550*/  SHF.L.U32 R2, R107, 0x8, RZ ;  /* 0x000000086b027819 */ /* 0x000fe400000006ff */
[----:B------:R-:W-:Y:S01]  /*8560*/  SHF.R.S32.HI R0, RZ, 0x18, R0 ;  /* 0x00000018ff007819 */ /* 0x000fe20000011400 */
[-C--:B------:R-:W-:Y:S01]  /*8570*/  IMAD R44, R3, R82.reuse, R44 ;  /* 0x00000052032c7224 */ /* 0x080fe200078e022c */
[----:B------:R-:W-:Y:S02]  /*8580*/  SHF.R.S32.HI R5, RZ, 0x18, R2 ;  /* 0x00000018ff057819 */ /* 0x000fe40000011402 */
[----:B------:R-:W-:Y:S01]  /*8590*/  SHF.R.S32.HI R2, RZ, 0x18, R107 ;  /* 0x00000018ff027819 */ /* 0x000fe2000001146b */
[-C--:B------:R-:W-:Y:S01]  /*85a0*/  IMAD R45, R0, R82.reuse, R45 ;  /* 0x00000052002d7224 */ /* 0x080fe200078e022d */
[----:B------:R-:W-:Y:S01]  /*85b0*/  PRMT R3, R108, 0x8880, RZ ;  /* 0x000088806c037816 */ /* 0x000fe200000000ff */
[-C--:B------:R-:W-:Y:S01]  /*85c0*/  IMAD R46, R5, R82.reuse, R46 ;  /* 0x00000052052e7224 */ /* 0x080fe200078e022e */
[C---:B------:R-:W-:Y:S01]  /*85d0*/  SHF.L.U32 R4, R109.reuse, 0x10, RZ ;  /* 0x000000106d047819 */ /* 0x040fe200000006ff */
[-C--:B------:R-:W-:Y:S01]  /*85e0*/  IMAD R51, R2, R82.reuse, R51 ;  /* 0x0000005202337224 */ /* 0x080fe200078e0233 */
[----:B------:R-:W-:Y:S01]  /*85f0*/  SHF.R.S32.HI R2, RZ, 0x18, R108 ;  /* 0x00000018ff027819 */ /* 0x000fe2000001146c */
[C---:B------:R-:W-:Y:S01]  /*8600*/  IMAD.U32 R0, R108.reuse, 0x10000, RZ ;  /* 0x000100006c007824 */ /* 0x040fe200078e00ff */
[----:B------:R-:W-:Y:S01]  /*8610*/  PRMT R5, R109, 0x8880, RZ ;  /* 0x000088806d057816 */ /* 0x000fe200000000ff */
[-C--:B------:R-:W-:Y:S01]  /*8620*/  IMAD R48, R3, R82.reuse, R48 ;  /* 0x0000005203307224 */ /* 0x080fe200078e0230 */
[----:B------:R-:W-:Y:S02]  /*8630*/  SHF.L.U32 R3, R108, 0x8, RZ ;  /* 0x000000086c037819 */ /* 0x000fe400000006ff */
[----:B------:R-:W-:Y:S02]  /*8640*/  SHF.R.S32.HI R0, RZ, 0x18, R0 ;  /* 0x00000018ff007819 */ /* 0x000fe40000011400 */
[----:B------:R-:W-:Y:S02]  /*8650*/  SHF.R.S32.HI R3, RZ, 0x18, R3 ;  /* 0x00000018ff037819 */ /* 0x000fe40000011403 */
[----:B------:R-:W-:Y:S01]  /*8660*/  SHF.R.S32.HI R4, RZ, 0x18, R4 ;  /* 0x00000018ff047819 */ /* 0x000fe20000011404 */
[-C--:B------:R-:W-:Y:S01]  /*8670*/  IMAD R49, R0, R82.reuse, R49 ;  /* 0x0000005200317224 */ /* 0x080fe200078e0231 */
[----:B------:R-:W-:Y:S01]  /*8680*/  SHF.R.S32.HI R0, RZ, 0x18, R109 ;  /* 0x00000018ff007819 */ /* 0x000fe2000001146d */
[-C--:B------:R-:W-:Y:S01]  /*8690*/  IMAD R50, R3, R82.reuse, R50 ;  /* 0x0000005203327224 */ /* 0x080fe200078e0232 */
[----:B------:R-:W-:Y:S01]  /*86a0*/  SHF.L.U32 R3, R109, 0x8, RZ ;  /* 0x000000086d037819 */ /* 0x000fe200000006ff */
[-C--:B------:R-:W-:Y:S01]  /*86b0*/  IMAD R55, R2, R82.reuse, R55 ;  /* 0x0000005202377224 */ /* 0x080fe200078e0237 */
        /* <DEDUP_REMOVED lines=8> */
[----:B------:R-:W-:Y:S01]  /*8740*/  IMAD R59, R0, R82, R59 ;  /* 0x00000052003b7224 */ /* 0x000fe200078e023b */
[----:B------:R-:W-:Y:S01]  /*8750*/  I2IP.S8.S32.SAT R18, R23, R18, RZ ;  /* 0x0000001217127239 */ /* 0x000fe200000014ff */
[----:B------:R-:W-:Y:S01]  /*8760*/  IMAD R56, R5, R82, R56 ;  /* 0x0000005205387224 */ /* 0x000fe200078e0238 */
[----:B------:R-:W-:Y:S01]  /*8770*/  I2IP.S8.S32.SAT R86, R9, R8, R10 ;  /* 0x0000000809567239 */ /* 0x000fe2000000140a */
[----:B------:R-:W-:Y:S01]  /*8780*/  IMAD R57, R2, R82, R57 ;  /* 0x0000005202397224 */ /* 0x000fe200078e0239 */
[----:B------:R-:W-:Y:S02]  /*8790*/  I2IP.S8.S32.SAT R87, R13, R12, R14 ;  /* 0x0000000c0d577239 */ /* 0x000fe4000000140e */
[----:B------:R-:W-:Y:S02]  /*87a0*/  SHF.R.S32.HI R7, RZ, 0x18, R7 ;  /* 0x00000018ff077819 */ /* 0x000fe40000011407 */
[----:B------:R-:W-:Y:S01]  /*87b0*/  SHF.L.U32 R2, R111, 0x10, RZ ;  /* 0x000000106f027819 */ /* 0x000fe200000006ff */
[----:B------:R1:W-:Y:S01]  /*87c0*/  STS.128 [R155+UR49+0xa200], R84 ;  /* 0x00a200549b007988 */ /* 0x0003e20008000c31 */
[----:B------:R-:W-:Y:S01]  /*87d0*/  SHF.R.S32.HI R0, RZ, 0x18, R110 ;  /* 0x00000018ff007819 */ /* 0x000fe2000001146e */
[----:B------:R-:W-:Y:S01]  /*87e0*/  IMAD R58, R7, R82, R58 ;  /* 0x00000052073a7224 */ /* 0x000fe200078e023a */
[----:B------:R-:W-:Y:S02]  /*87f0*/  I2IP.S8.S32.SAT R16, R17, R16, R18 ;  /* 0x0000001011107239 */ /* 0x000fe40000001412 */
[----:B------:R-:W-:Y:S01]  /*8800*/  I2IP.S8.S32.SAT R17, R27, R22, RZ ;  /* 0x000000161b117239 */ /* 0x000fe200000014ff */
[----:B------:R-:W-:Y:S01]  /*8810*/  IMAD R63, R0, R82, R63 ;  /* 0x00000052003f7224 */ /* 0x000fe200078e023f */
[----:B------:R-:W-:Y:S02]  /*8820*/  I2IP.S8.S32.SAT R18, R31, R26, RZ ;  /* 0x0000001a1f127239 */ /* 0x000fe400000014ff */
[----:B------:R-:W-:Y:S02]  /*8830*/  I2IP.S8.S32.SAT R19, R35, R30, RZ ;  /* 0x0000001e23137239 */ /* 0x000fe400000014ff */
[C---:B------:R-:W-:Y:S02]  /*8840*/  PRMT R3, R111.reuse, 0x8880, RZ ;  /* 0x000088806f037816 */ /* 0x040fe400000000ff */
[----:B------:R-:W-:Y:S02]  /*8850*/  SHF.L.U32 R5, R111, 0x8, RZ ;  /* 0x000000086f057819 */ /* 0x000fe400000006ff */
[----:B------:R-:W-:Y:S01]  /*8860*/  SHF.R.S32.HI R2, RZ, 0x18, R2 ;  /* 0x00000018ff027819 */ /* 0x000fe20000011402 */
[----:B------:R-:W-:Y:S01]  /*8870*/  IMAD R60, R3, R82, R60 ;  /* 0x00000052033c7224 */ /* 0x000fe200078e023c */
[----:B------:R-:W-:Y:S02]  /*8880*/  I2IP.S8.S32.SAT R17, R21, R20, R17 ;  /* 0x0000001415117239 */ /* 0x000fe40000001411 */
[----:B------:R-:W-:Y:S01]  /*8890*/  I2IP.S8.S32.SAT R18, R25, R24, R18 ;  /* 0x0000001819127239 */ /* 0x000fe20000001412 */
[----:B------:R-:W-:Y:S01]  /*88a0*/  IMAD R61, R2, R82, R61 ;  /* 0x00000052023d7224 */ /* 0x000fe200078e023d */
[----:B------:R-:W-:Y:S02]  /*88b0*/  I2IP.S8.S32.SAT R19, R29, R28, R19 ;  /* 0x0000001c1d137239 */ /* 0x000fe40000001413 */
[----:B------:R-:W-:Y:S02]  /*88c0*/  SHF.R.S32.HI R5, RZ, 0x18, R5 ;  /* 0x00000018ff057819 */ /* 0x000fe40000011405 */
[----:B------:R-:W-:Y:S01]  /*88d0*/  SHF.R.S32.HI R4, RZ, 0x18, R111 ;  /* 0x00000018ff047819 */ /* 0x000fe2000001146f */
[----:B------:R1:W-:Y:S01]  /*88e0*/  STS.128 [R175+0xa200], R16 ;  /* 0x00a20010af007388 */ /* 0x0003e20000000c00 */
[----:B------:R-:W-:Y:S01]  /*88f0*/  I2IP.S8.S32.SAT R34, R39, R34, RZ ;  /* 0x0000002227227239 */ /* 0x000fe200000014ff */
[----:B------:R-:W-:Y:S01]  /*8900*/  IMAD R62, R5, R82, R62 ;  /* 0x00000052053e7224 */ /* 0x000fe200078e023e */
[----:B------:R-:W-:Y:S01]  /*8910*/  I2IP.S8.S32.SAT R38, R43, R38, RZ ;  /* 0x000000262b267239 */ /* 0x000fe200000014ff */
[----:B------:R-:W-:Y:S01]  /*8920*/  IMAD R67, R4, R82, R67 ;  /* 0x0000005204437224 */ /* 0x000fe200078e0243 */
[----:B------:R-:W-:Y:S02]  /*8930*/  I2IP.S8.S32.SAT R42, R47, R42, RZ ;  /* 0x0000002a2f2a7239 */ /* 0x000fe400000014ff */
[----:B------:R-:W-:Y:S02]  /*8940*/  I2IP.S8.S32.SAT R35, R51, R46, RZ ;  /* 0x0000002e33237239 */ /* 0x000fe400000014ff */
[----:B------:R-:W-:Y:S02]  /*8950*/  I2IP.S8.S32.SAT R32, R33, R32, R34 ;  /* 0x0000002021207239 */ /* 0x000fe40000001422 */
[----:B------:R-:W-:Y:S02]  /*8960*/  I2IP.S8.S32.SAT R33, R37, R36, R38 ;  /* 0x0000002425217239 */ /* 0x000fe40000001426 */
[----:B------:R-:W-:Y:S02]  /*8970*/  I2IP.S8.S32.SAT R34, R41, R40, R42 ;  /* 0x0000002829227239 */ /* 0x000fe4000000142a */
[----:B------:R-:W-:Y:S02]  /*8980*/  I2IP.S8.S32.SAT R35, R45, R44, R35 ;  /* 0x0000002c2d237239 */ /* 0x000fe40000001423 */
[----:B------:R-:W-:Y:S02]  /*8990*/  I2IP.S8.S32.SAT R50, R55, R50, RZ ;  /* 0x0000003237327239 */ /* 0x000fe400000014ff */
[----:B------:R-:W-:Y:S01]  /*89a0*/  I2IP.S8.S32.SAT R54, R59, R54, RZ ;  /* 0x000000363b367239 */ /* 0x000fe200000014ff */
[----:B------:R1:W-:Y:S01]  /*89b0*/  STS.128 [R174+0xa200], R32 ;  /* 0x00a20020ae007388 */ /* 0x0003e20000000c00 */
[----:B------:R-:W-:Y:S02]  /*89c0*/  I2IP.S8.S32.SAT R58, R63, R58, RZ ;  /* 0x0000003a3f3a7239 */ /* 0x000fe400000014ff */
[----:B------:R-:W-:Y:S02]  /*89d0*/  I2IP.S8.S32.SAT R62, R67, R62, RZ ;  /* 0x0000003e433e7239 */ /* 0x000fe400000014ff */
[----:B------:R-:W-:Y:S02]  /*89e0*/  I2IP.S8.S32.SAT R48, R49, R48, R50 ;  /* 0x0000003031307239 */ /* 0x000fe40000001432 */
[----:B------:R-:W-:Y:S02]  /*89f0*/  I2IP.S8.S32.SAT R49, R53, R52, R54 ;  /* 0x0000003435317239 */ /* 0x000fe40000001436 */
[----:B------:R-:W-:Y:S02]  /*8a00*/  I2IP.S8.S32.SAT R50, R57, R56, R58 ;  /* 0x0000003839327239 */ /* 0x000fe4000000143a */
[----:B------:R-:W-:Y:S02]  /*8a10*/  I2IP.S8.S32.SAT R51, R61, R60, R62 ;  /* 0x0000003c3d337239 */ /* 0x000fe4000000143e */
[----:B------:R-:W-:Y:S02]  /*8a20*/  LEA R0, R162, UR49, 0x3 ;  /* 0x00000031a2007c11 */ /* 0x000fe4000f8e18ff */
[----:B------:R-:W-:Y:S01]  /*8a30*/  @P6 SHF.L.U32 R3, R161, 0x1f, RZ ;  /* 0x0000001fa1036819 */ /* 0x000fe200000006ff */
        /* <DEDUP_REMOVED lines=9> */
[----:B------:R-:W-:Y:S02]  /*8ad0*/  UIADD3 UR8, UP0, UPT, UR52, 0x680, URZ ;  /* 0x0000068034087890 */ /* 0x000fe4000ff1e0ff */
[----:B------:R-:W-:Y:S02]  /*8ae0*/  UIADD3 UR5, UPT, UPT, UR41, 0x40, URZ ;  /* 0x0000004029057890 */ /* 0x000fe4000fffe0ff */
[----:B------:R-:W-:Y:S02]  /*8af0*/  UIADD3 UR4, UPT, UPT, UR49, 0xa200, URZ ;  /* 0x0000a20031047890 */ /* 0x000fe4000fffe0ff */
[----:B------:R-:W-:Y:S01]  /*8b00*/  UIADD3.X UR9, UPT, UPT, URZ, UR53, URZ, UP0, !UPT ;  /* 0x00000035ff097290 */ /* 0x000fe200087fe4ff */
[----:B------:R-:W-:Y:S01]  /*8b10*/  UMOV UR6, UR42 ;  /* 0x0000002a00067c82 */ /* 0x000fe20008000000 */
[----:B------:R-:W-:Y:S07]  /*8b20*/  UMOV UR7, UR36 ;  /* 0x0000002400077c82 */ /* 0x000fee0008000000 */
[----:B------:R2:W-:Y:S01]  /*8b30*/  UTMASTG.3D [UR4], [UR8] ;  /* 0x00000004080073b5 */ /* 0x0005e20008010000 */
[----:B------:R0:W-:Y:S01]  /*8b40*/  UTMACMDFLUSH ;  /* 0x00000000000079b7 */ /* 0x0001e20000000000 */
[----:B--2---:R-:W-:Y:S04]  /*8b50*/  DEPBAR.LE SB0, 0x1 ;  /* 0x000080400000791a */ /* 0x004fe80000000000 */
.L_x_124:
[----:B------:R-:W-:Y:S05]  /*8b60*/  BSYNC.RECONVERGENT B0 ;  /* 0x0000000000007941 */ /* 0x000fea0003800200 */
.L_x_123:
        /* <DEDUP_REMOVED lines=16> */
.L_x_128:
[----:B------:R-:W-:Y:S05]  /*8c70*/  BSYNC B0 ;  /* 0x0000000000007941 */ /* 0x000fea0003800000 */
.L_x_127:
        /* <DEDUP_REMOVED lines=20> */
.L_x_126:
[----:B------:R-:W-:Y:S05]  /*8dc0*/  BSYNC B1 ;  /* 0x0000000000017941 */ /* 0x000fea0003800000 */
.L_x_125:
        /* <DEDUP_REMOVED lines=21> */
.L_x_130:
[----:B------:R-:W-:Y:S05]  /*8f20*/  WARPSYNC.ALL ;  /* 0x0000000000007948 */ /* 0x000fea0003800000 */
[----:B------:R-:W-:Y:S01]  /*8f30*/  R2UR UR4, R80 ;  /* 0x00000000500472ca */ /* 0x000fe200000e0000 */
[----:B------:R-:W-:Y:S01]  /*8f40*/  BSSY.RECONVERGENT B0, `(.L_x_131) ;  /* 0x000011f000007945 */ /* 0x000fe20003800200 */
[C---:B------:R-:W-:Y:S02]  /*8f50*/  PRMT R81, R88.reuse, 0x8880, RZ ;  /* 0x0000888058517816 */ /* 0x040fe400000000ff */
[C---:B-1----:R-:W-:Y:S02]  /*8f60*/  SHF.L.U32 R84, R88.reuse, 0x8, RZ ;  /* 0x0000000858547819 */ /* 0x042fe400000006ff */
[----:B------:R-:W-:Y:S02]  /*8f70*/  SHF.L.U32 R83, R88, 0x10, RZ ;  /* 0x0000001058537819 */ /* 0x000fe400000006ff */
[----:B------:R-:W-:Y:S02]  /*8f80*/  SHF.R.S32.HI R84, RZ, 0x18, R84 ;  /* 0x00000018ff547819 */ /* 0x000fe40000011454 */
[----:B------:R-:W-:Y:S02]  /*8f90*/  SHF.R.S32.HI R83, RZ, 0x18, R83 ;  /* 0x00000018ff537819 */ /* 0x000fe40000011453 */
[----:B------:R-:W-:Y:S01]  /*8fa0*/  ISETP.NE.AND P0, PT, R169, RZ, PT ;  /* 0x000000ffa900720c */ /* 0x000fe20003f05270 */
[----:B------:R-:W1:Y:S01]  /*8fb0*/  LDTM.x64 R4, tmem[UR4+0x80] ;  /* 0x00008004000479ee */ /* 0x000e620008340000 */
[----:B------:R-:W-:Y:S01]  /*8fc0*/  ISETP.NE.AND P6, PT, R116, RZ, PT ;  /* 0x000000ff7400720c */ /* 0x000fe20003fc5270 */
[C---:B-1----:R-:W-:Y:S02]  /*8fd0*/  IMAD R0, R78.reuse, R4, RZ ;  /* 0x000000044e007224 */ /* 0x042fe400078e02ff */
        /* <DEDUP_REMOVED lines=141> */
[C---:B------:R-:W-:Y:S01]  /*98b0*/  PRMT R3, R104.reuse, 0x8880, RZ ;  /* 0x0000888068037816 */ /* 0x040fe200000000ff */
        /* <DEDUP_REMOVED lines=124> */
[----:B------:R-:W-:Y:S02]  /*a080*/  UIADD3 UR8, UP0, UPT, UR52, 0x680, URZ ;  /* 0x0000068034087890 */ /* 0x000fe4000ff1e0ff */
[----:B------:R-:W-:Y:S02]  /*a090*/  UIADD3 UR5, UPT, UPT, UR41, 0x80, URZ ;  /* 0x0000008029057890 */ /* 0x000fe4000fffe0ff */
[----:B------:R-:W-:Y:S01]  /*a0a0*/  MOV R168, UR10 ;  /* 0x0000000a00a87c02 */ /* 0x000fe20008000f00 */
[----:B------:R-:W-:Y:S01]  /*a0b0*/  UIADD3.X UR9, UPT, UPT, URZ, UR53, URZ, UP0, !UPT ;  /* 0x00000035ff097290 */ /* 0x000fe200087fe4ff */
[----:B------:R-:W-:Y:S02]  /*a0c0*/  UMOV UR6, UR42 ;  /* 0x0000002a00067c82 */ /* 0x000fe40008000000 */
[----:B------:R-:W-:Y:S01]  /*a0d0*/  R2UR UR4, R168 ;  /* 0x00000000a80472ca */ /* 0x000fe200000e0000 */
[----:B------:R-:W-:Y:S11]  /*a0e0*/  UMOV UR7, UR36 ;  /* 0x0000002400077c82 */ /* 0x000ff60008000000 */
[----:B------:R-:W-:Y:S01]  /*a0f0*/  @!UPT UIADD3 URZ, UPT, UPT, URZ, URZ, URZ ;  /* 0x000000fffffff290 */ /* 0x000fe2000fffe0ff */
[----:B------:R2:W-:Y:S01]  /*a100*/  UTMASTG.3D [UR4], [UR8] ;  /* 0x00000004080073b5 */ /* 0x0005e20008010000 */
[----:B------:R0:W-:Y:S01]  /*a110*/  UTMACMDFLUSH ;  /* 0x00000000000079b7 */ /* 0x0001e20000000000 */
[----:B--2---:R-:W-:Y:S04]  /*a120*/  DEPBAR.LE SB0, 0x1 ;  /* 0x000080400000791a */ /* 0x004fe80000000000 */
.L_x_132:
[----:B------:R-:W-:Y:S05]  /*a130*/  BSYNC.RECONVERGENT B0 ;  /* 0x0000000000007941 */ /* 0x000fea0003800200 */
.L_x_131:
        /* <DEDUP_REMOVED lines=16> */
.L_x_136:
[----:B------:R-:W-:Y:S05]  /*a240*/  BSYNC B0 ;  /* 0x0000000000007941 */ /* 0x000fea0003800000 */
.L_x_135:
        /* <DEDUP_REMOVED lines=20> */
.L_x_134:
[----:B------:R-:W-:Y:S05]  /*a390*/  BSYNC B1 ;  /* 0x0000000000017941 */ /* 0x000fea0003800000 */
.L_x_133:
        /* <DEDUP_REMOVED lines=21> */
.L_x_138:
[----:B------:R-:W-:Y:S01]  /*a4f0*/  ISETP.NE.AND P0, PT, R169, RZ, PT ;  /* 0x000000ffa900720c */ /* 0x000fe20003f05270 */
[----:B------:R-:W-:Y:S05]  /*a500*/  WARPSYNC.ALL ;  /* 0x0000000000007948 */ /* 0x000fea0003800000 */
[----:B------:R-:W-:Y:S01]  /*a510*/  R2UR UR4, R80 ;  /* 0x00000000500472ca */ /* 0x000fe200000e0000 */
[----:B------:R-:W-:Y:S01]  /*a520*/  IMAD.U32 R141, R90, 0x10000, RZ ;  /* 0x000100005a8d7824 */ /* 0x000fe200078e00ff */
[C---:B------:R-:W-:Y:S01]  /*a530*/  SHF.L.U32 R83, R88.reuse, 0x10, RZ ;  /* 0x0000001058537819 */ /* 0x040fe200000006ff */
[----:B------:R-:W-:Y:S01]  /*a540*/  IMAD.U32 R126, R99, 0x10000, RZ ;  /* 0x00010000637e7824 */ /* 0x000fe200078e00ff */
[----:B------:R-:W-:Y:S01]  /*a550*/  PRMT R81, R88, 0x8880, RZ ;  /* 0x0000888058517816 */ /* 0x000fe200000000ff */
[----:B-1----:R-:W-:Y:S01]  /*a560*/  IMAD.U32 R115, R108, 0x10000, RZ ;  /* 0x000100006c737824 */ /* 0x002fe200078e00ff */
[----:B------:R-:W-:Y:S01]  /*a570*/  SHF.L.U32 R84, R88, 0x8, RZ ;  /* 0x0000000858547819 */ /* 0x000fe200000006ff */
[----:B------:R-:W-:Y:S01]  /*a580*/  IMAD.SHL.U32 R134, R96, 0x100, RZ ;  /* 0x0000010060867824 */ /* 0x000fe200078e00ff */
[----:B------:R-:W-:Y:S01]  /*a590*/  SHF.R.S32.HI R83, RZ, 0x18, R83 ;  /* 0x00000018ff537819 */ /* 0x000fe20000011453 */
[----:B------:R-:W-:Y:S01]  /*a5a0*/  IMAD.SHL.U32 R119, R105, 0x100, RZ ;  /* 0x0000010069777824 */ /* 0x000fe200078e00ff */
[----:B------:R-:W-:Y:S01]  /*a5b0*/  SHF.R.S32.HI R84, RZ, 0x18, R84 ;  /* 0x00000018ff547819 */ /* 0x000fe20000011454 */
[----:B------:R-:W-:Y:S01]  /*a5c0*/  IMAD.SHL.U32 R92, R110, 0x100, RZ ;  /* 0x000001006e5c7824 */ /* 0x000fe200078e00ff */
[----:B------:R-:W-:Y:S01]  /*a5d0*/  SHF.R.S32.HI R85, RZ, 0x18, R88 ;  /* 0x00000018ff557819 */ /* 0x000fe20000011458 */
[----:B------:R-:W1:Y:S01]  /*a5e0*/  LDTM.x64 R4, tmem[UR4+0xc0] ;  /* 0x0000c004000479ee */ /* 0x000e620008340000 */
[----:B------:R-:W-:Y:S01]  /*a5f0*/  PRMT R145, R89, 0x8880, RZ ;  /* 0x0000888059917816 */ /* 0x000fe200000000ff */
[----:B------:R-:W-:Y:S01]  /*a600*/  NOP ;  /* 0x0000000000007918 */ /* 0x000fe20000000000 */
[----:B------:R-:W-:Y:S01]  /*a610*/  IADD3 R171, PT, PT, R171, 0xd0, RZ ;  /* 0x000000d0abab7810 */ /* 0x000fe20007ffe0ff */
[----:B------:R-:W-:Y:S01]  /*a620*/  BSSY.RECONVERGENT B0, `(.L_x_139) ;  /* 0x000011b000007945 */ /* 0x000fe20003800200 */
[----:B------:R-:W-:Y:S02]  /*a630*/  PRMT R102, R109, 0x8880, RZ ;  /* 0x000088806d667816 */ /* 0x000fe400000000ff */
[----:B------:R-:W-:Y:S02]  /*a640*/  LOP3.LUT R171, R171, 0xfefffff8, RZ, 0xc0, !PT ;  /* 0xfefffff8abab7812 */ /* 0x000fe400078ec0ff */
[C---:B------:R-:W-:Y:S02]  /*a650*/  SHF.L.U32 R100, R109.reuse, 0x10, RZ ;  /* 0x000000106d647819 */ /* 0x040fe400000006ff */
[----:B-1----:R1:W-:Y:S01]  /*a660*/  SYNCS.ARRIVE.TRANS64.RED.A1T0 RZ, [R171+URZ], RZ ;  /* 0x000000ffabff79a7 */ /* 0x0023e200081004ff */
[C---:B------:R-:W-:Y:S02]  /*a670*/  PRMT R130, R98.reuse, 0x8880, RZ ;  /* 0x0000888062827816 */ /* 0x040fe400000000ff */
[C---:B------:R-:W-:Y:S02]  /*a680*/  SHF.L.U32 R129, R98.reuse, 0x10, RZ ;  /* 0x0000001062817819 */ /* 0x040fe400000006ff */
[----:B------:R-:W-:Y:S02]  /*a690*/  SHF.L.U32 R128, R98, 0x8, RZ ;  /* 0x0000000862807819 */ /* 0x000fe400000006ff */
[----:B------:R-:W-:Y:S02]  /*a6a0*/  SHF.R.S32.HI R95, RZ, 0x18, R98 ;  /* 0x00000018ff5f7819 */ /* 0x000fe40000011462 */
[----:B------:R-:W-:Y:S02]  /*a6b0*/  SHF.L.U32 R98, R109, 0x8, RZ ;  /* 0x000000086d627819 */ /* 0x000fe400000006ff */
[----:B------:R-:W-:Y:S01]  /*a6c0*/  SHF.L.U32 R144, R89, 0x10, RZ ;  /* 0x0000001059907819 */ /* 0x000fe200000006ff */
[----:B------:R-:W-:Y:S01]  /*a6d0*/  IMAD R0, R78, R4, RZ ;  /* 0x000000044e007224 */ /* 0x000fe200078e02ff */
[----:B------:R-:W-:Y:S01]  /*a6e0*/  PRMT R142, R90, 0x8880, RZ ;  /* 0x000088805a8e7816 */ /* 0x000fe200000000ff */
[C---:B------:R-:W-:Y:S01]  /*a6f0*/  IMAD R2, R78.reuse, R5, RZ ;  /* 0x000000054e027224 */ /* 0x040fe200078e02ff */
[----:B------:R-:W-:Y:S01]  /*a700*/  SHF.R.S32.HI R4, RZ, 0x18, R144 ;  /* 0x00000018ff047819 */ /* 0x000fe20000011490 */
[C---:B------:R-:W-:Y:S01]  /*a710*/  IMAD R3, R78.reuse, R6, RZ ;  /* 0x000000064e037224 */ /* 0x040fe200078e02ff */
[----:B------:R-:W-:Y:S01]  /*a720*/  SHF.R.S32.HI R86, RZ, 0x18, R89 ;  /* 0x00000018ff567819 */ /* 0x000fe20000011459 */
[-C--:B------:R-:W-:Y:S01]  /*a730*/  IMAD R0, R81, R82.reuse, R0 ;  /* 0x0000005251007224 */ /* 0x080fe200078e0200 */
[----:B------:R-:W-:Y:S01]  /*a740*/  PRMT R139, R91, 0x8880, RZ ;  /* 0x000088805b8b7816 */ /* 0x000fe200000000ff */
[----:B------:R-:W-:Y:S01]  /*a750*/  IMAD R7, R78, R7, RZ ;  /* 0x000000074e077224 */ /* 0x000fe200078e02ff */
[----:B------:R-:W-:Y:S01]  /*a760*/  SHF.R.S32.HI R87, RZ, 0x18, R90 ;  /* 0x00000018ff577819 */ /* 0x000fe2000001145a */
[-C--:B------:R-:W-:Y:S01]  /*a770*/  IMAD R2, R83, R82.reuse, R2 ;  /* 0x0000005253027224 */ /* 0x080fe200078e0202 */
[----:B------:R-:W-:Y:S01]  /*a780*/  SHF.R.S32.HI R83, RZ, 0x18, R109 ;  /* 0x00000018ff537819 */ /* 0x000fe2000001146d */
[-C--:B------:R-:W-:Y:S01]  /*a790*/  IMAD R3, R84, R82.reuse, R3 ;  /* 0x0000005254037224 */ /* 0x080fe200078e0203 */
[----:B------:R-:W-:Y:S01]  /*a7a0*/  SHF.L.U32 R138, R91, 0x10, RZ ;  /* 0x000000105b8a7819 */ /* 0x000fe200000006ff */
[----:B------:R-:W-:Y:S01]  /*a7b0*/  IMAD R7, R85, R82, R7 ;  /* 0x0000005255077224 */ /* 0x000fe200078e0207 */
[----:B------:R-:W-:Y:S01]  /*a7c0*/  PRMT R136, R96, 0x8880, RZ ;  /* 0x0000888060887816 */ /* 0x000fe200000000ff */
[----:B------:R-:W-:Y:S01]  /*a7d0*/  IMAD R8, R78, R8, RZ ;  /* 0x000000084e087224 */ /* 0x000fe200078e02ff */
[----:B------:R-:W-:Y:S01]  /*a7e0*/  SHF.L.U32 R135, R96, 0x10, RZ ;  /* 0x0000001060877819 */ /* 0x000fe200000006ff */
[C---:B------:R-:W-:Y:S01]  /*a7f0*/  IMAD R9, R78.reuse, R9, RZ ;  /* 0x000000094e097224 */ /* 0x040fe200078e02ff */
[----:B------:R-:W-:Y:S01]  /*a800*/  I2IP.S8.S32.SAT R109, R7, R3, RZ ;  /* 0x00000003076d7239 */ /* 0x000fe200000014ff */
[C---:B------:R-:W-:Y:S01]  /*a810*/  IMAD R10, R78.reuse, R10, RZ ;  /* 0x0000000a4e0a7224 */ /* 0x040fe200078e02ff */
[----:B------:R-:W-:Y:S01]  /*a820*/  MOV R3, R145 ;  /* 0x0000009100037202 */ /* 0x000fe20000000f00 */
[C---:B------:R-:W-:Y:S01]  /*a830*/  IMAD R7, R78.reuse, R20, RZ ;  /* 0x000000144e077224 */ /* 0x040fe200078e02ff */
[C---:B------:R-:W-:Y:S01]  /*a840*/  PRMT R133, R97.reuse, 0x8880, RZ ;  /* 0x0000888061857816 */ /* 0x040fe200000000ff */
[----:B------:R-:W-:Y:S01]  /*a850*/  IMAD R11, R78, R11, RZ ;  /* 0x0000000b4e0b7224 */ /* 0x000fe200078e02ff */
[----:B------:R-:W-:Y:S01]  /*a860*/  SHF.L.U32 R132, R97, 0x10, RZ ;  /* 0x0000001061847819 */ /* 0x000fe200000006ff */
[----:B------:R-:W-:Y:S01]  /*a870*/  IMAD R8, R3, R82, R8 ;  /* 0x0000005203087224 */ /* 0x000fe200078e0208 */
[----:B------:R-:W-:Y:S01]  /*a880*/  MOV R3, R142 ;  /* 0x0000008e00037202 */ /* 0x000fe20000000f00 */
[----:B------:R-:W-:Y:S01]  /*a890*/  IMAD R9, R4, R82, R9 ;  /* 0x0000005204097224 */ /* 0x000fe200078e0209 */
[----:B------:R-:W-:Y:S01]  /*a8a0*/  SHF.R.S32.HI R4, RZ, 0x18, R141 ;  /* 0x00000018ff047819 */ /* 0x000fe2000001148d */
[C---:B------:R-:W-:Y:S01]  /*a8b0*/  IMAD R20, R78.reuse, R25, RZ ;  /* 0x000000194e147224 */ /* 0x040fe200078e02ff */
[----:B------:R-:W-:Y:S01]  /*a8c0*/  SHF.R.S32.HI R93, RZ, 0x18, R97 ;  /* 0x00000018ff5d7819 */ /* 0x000fe20000011461 */
[C---:B------:R-:W-:Y:S01]  /*a8d0*/  IMAD R25, R78.reuse, R30, RZ ;  /* 0x0000001e4e197224 */ /* 0x040fe200078e02ff */
[----:B------:R-:W-:Y:S01]  /*a8e0*/  PRMT R127, R99, 0x8880, RZ ;  /* 0x00008880637f7816 */ /* 0x000fe200000000ff */
[----:B------:R-:W-:Y:S01]  /*a8f0*/  IMAD R12, R78, R12, RZ ;  /* 0x0000000c4e0c7224 */ /* 0x000fe200078e02ff */
[----:B------:R-:W-:Y:S01]  /*a900*/  PRMT R124, R104, 0x8880, RZ ;  /* 0x00008880687c7816 */ /* 0x000fe200000000ff */
[----:B------:R-:W-:Y:S01]  /*a910*/  IMAD R6, R78, R19, RZ ;  /* 0x000000134e067224 */ /* 0x000fe200078e02ff */
[----:B------:R-:W-:Y:S01]  /*a920*/  SHF.L.U32 R123, R104, 0x10, RZ ;  /* 0x00000010687b7819 */ /* 0x000fe200000006ff */
[C---:B------:R-:W-:Y:S01]  /*a930*/  IMAD R30, R78.reuse, R35, RZ ;  /* 0x000000234e1e7224 */ /* 0x040fe200078e02ff */
[C---:B------:R-:W-:Y:S01]  /*a940*/  PRMT R121, R105.reuse, 0x8880, RZ ;  /* 0x0000888069797816 */ /* 0x040fe200000000ff */
[C---:B------:R-:W-:Y:S01]  /*a950*/  IMAD R19, R78.reuse, R24, RZ ;  /* 0x000000184e137224 */ /* 0x040fe200078e02ff */
[----:B------:R-:W-:Y:S01]  /*a960*/  SHF.L.U32 R120, R105, 0x10, RZ ;  /* 0x0000001069787819 */ /* 0x000fe200000006ff */
[----:B------:R-:W-:Y:S01]  /*a970*/  IMAD R35, R78, R40, RZ ;  /* 0x000000284e237224 */ /* 0x000fe200078e02ff */
[----:B------:R-:W-:Y:S01]  /*a980*/  PRMT R118, R106, 0x8880, RZ ;  /* 0x000088806a767816 */ /* 0x000fe200000000ff */
[C---:B------:R-:W-:Y:S01]  /*a990*/  IMAD R13, R78.reuse, R13, RZ ;  /* 0x0000000d4e0d7224 */ /* 0x040fe200078e02ff */
[----:B------:R-:W-:Y:S01]  /*a9a0*/  SHF.R.S32.HI R101, RZ, 0x18, R105 ;  /* 0x00000018ff657819 */ /* 0x000fe20000011469 */
[----:B------:R-:W-:Y:S01]  /*a9b0*/  IMAD R24, R78, R29, RZ ;  /* 0x0000001d4e187224 */ /* 0x000fe200078e02ff */
[----:B------:R-:W-:Y:S01]  /*a9c0*/  SHF.L.U32 R116, R106, 0x10, RZ ;  /* 0x000000106a747819 */ /* 0x000fe200000006ff */
[C---:B------:R-:W-:Y:S01]  /*a9d0*/  IMAD R40, R78.reuse, R45, RZ ;  /* 0x0000002d4e287224 */ /* 0x040fe200078e02ff */
[----:B------:R-:W-:Y:S01]  /*a9e0*/  PRMT R112, R107, 0x8880, RZ ;  /* 0x000088806b707816 */ /* 0x000fe200000000ff */
[C---:B------:R-:W-:Y:S01]  /*a9f0*/  IMAD R29, R78.reuse, R34, RZ ;  /* 0x000000224e1d7224 */ /* 0x040fe200078e02ff */
[----:B------:R-:W-:Y:S01]  /*aa00*/  SHF.R.S32.HI R103, RZ, 0x18, R106 ;  /* 0x00000018ff677819 */ /* 0x000fe2000001146a */
[----:B------:R-:W-:Y:S01]  /*aa10*/  IMAD R45, R78, R50, RZ ;  /* 0x000000324e2d7224 */ /* 0x000fe200078e02ff */
[----:B------:R-:W-:Y:S01]  /*aa20*/  PRMT R117, R108, 0x8880, RZ ;  /* 0x000088806c757816 */ /* 0x000fe200000000ff */
[C---:B------:R-:W-:Y:S01]  /*aa30*/  IMAD R14, R78.reuse, R14, RZ ;  /* 0x0000000e4e0e7224 */ /* 0x040fe200078e02ff */
[----:B------:R-:W-:Y:S01]  /*aa40*/  SHF.R.S32.HI R105, RZ, 0x18, R107 ;  /* 0x00000018ff697819 */ /* 0x000fe2000001146b */
[C---:B------:R-:W-:Y:S01]  /*aa50*/  IMAD R34, R78.reuse, R39, RZ ;  /* 0x000000274e227224 */ /* 0x040fe200078e02ff */
[----:B------:R-:W-:Y:S01]  /*aa60*/  SHF.R.S32.HI R81, RZ, 0x18, R108 ;  /* 0x00000018ff517819 */ /* 0x000fe2000001146c */
[----:B------:R-:W-:Y:S01]  /*aa70*/  IMAD R50, R78, R55, RZ ;  /* 0x000000374e327224 */ /* 0x000fe200078e02ff */
[----:B------:R-:W-:Y:S01]  /*aa80*/  SHF.L.U32 R94, R110, 0x10, RZ ;  /* 0x000000106e5e7819 */ /* 0x000fe200000006ff */
[C---:B------:R-:W-:Y:S01]  /*aa90*/  IMAD R39, R78.reuse, R44, RZ ;  /* 0x0000002c4e277224 */ /* 0x040fe200078e02ff */
[----:B------:R-:W-:Y:S01]  /*aaa0*/  SHF.L.U32 R143, R89, 0x8, RZ ;  /* 0x00000008598f7819 */ /* 0x000fe200000006ff */
[C---:B------:R-:W-:Y:S01]  /*aab0*/  IMAD R55, R78.reuse, R60, RZ ;  /* 0x0000003c4e377224 */ /* 0x040fe200078e02ff */
[----:B------:R-:W-:Y:S01]  /*aac0*/  SHF.R.S32.HI R89, RZ, 0x18, R91 ;  /* 0x00000018ff597819 */ /* 0x000fe2000001145b */
[C---:B------:R-:W-:Y:S01]  /*aad0*/  IMAD R15, R78.reuse, R15, RZ ;  /* 0x0000000f4e0f7224 */ /* 0x040fe200078e02ff */
[----:B------:R-:W-:Y:S01]  /*aae0*/  SHF.R.S32.HI R5, RZ, 0x18, R143 ;  /* 0x00000018ff057819 */ /* 0x000fe2000001148f */
[C---:B------:R-:W-:Y:S01]  /*aaf0*/  IMAD R44, R78.reuse, R49, RZ ;  /* 0x000000314e2c7224 */ /* 0x040fe200078e02ff */
[----:B------:R-:W-:Y:S01]  /*ab00*/  SHF.R.S32.HI R85, RZ, 0x18, R110 ;  /* 0x00000018ff557819 */ /* 0x000fe2000001146e */
[----:B------:R-:W-:Y:S01]  /*ab10*/  IMAD R60, R78, R65, RZ ;  /* 0x000000414e3c7224 */ /* 0x000fe200078e02ff */
[----:B------:R-:W-:Y:S01]  /*ab20*/  SHF.L.U32 R140, R90, 0x8, RZ ;  /* 0x000000085a8c7819 */ /* 0x000fe200000006ff */
[-C--:B------:R-:W-:Y:S01]  /*ab30*/  IMAD R10, R5, R82.reuse, R10 ;  /* 0x00000052050a7224 */ /* 0x080fe200078e020a */
[----:B------:R-:W-:Y:S01]  /*ab40*/  PRMT R90, R111, 0x8880, RZ ;  /* 0x000088806f5a7816 */ /* 0x000fe200000000ff */
[-C--:B------:R-:W-:Y:S01]  /*ab50*/  IMAD R11, R86, R82.reuse, R11 ;  /* 0x00000052560b7224 */ /* 0x080fe200078e020b */
[----:B------:R-:W-:Y:S01]  /*ab60*/  SHF.R.S32.HI R5, RZ, 0x18, R140 ;  /* 0x00000018ff057819 */ /* 0x000fe2000001148c */
[-C--:B------:R-:W-:Y:S01]  /*ab70*/  IMAD R12, R3, R82.reuse, R12 ;  /* 0x00000052030c7224 */ /* 0x080fe200078e020c */
[----:B------:R-:W-:Y:S01]  /*ab80*/  SHF.L.U32 R88, R111, 0x10, RZ ;  /* 0x000000106f587819 */ /* 0x000fe200000006ff */
[----:B------:R-:W-:Y:S01]  /*ab90*/  IMAD R13, R4, R82, R13 ;  /* 0x00000052040d7224 */ /* 0x000fe200078e020d */
[----:B------:R-:W-:Y:S01]  /*aba0*/  I2IP.S8.S32.SAT R65, R11, R10, RZ ;  /* 0x0000000a0b417239 */ /* 0x000fe200000014ff */
[C---:B------:R-:W-:Y:S01]  /*abb0*/  IMAD R49, R78.reuse, R54, RZ ;  /* 0x000000364e317224 */ /* 0x040fe200078e02ff */
[----:B------:R-:W-:Y:S01]  /*abc0*/  SHF.L.U32 R137, R91, 0x8, RZ ;  /* 0x000000085b897819 */ /* 0x000fe200000006ff */
[----:B------:R-:W-:Y:S01]  /*abd0*/  IMAD R14, R5, R82, R14 ;  /* 0x00000052050e7224 */ /* 0x000fe200078e020e */
[----:B------:R-:W-:Y:S01]  /*abe0*/  I2IP.S8.S32.SAT R65, R9, R8, R65 ;  /* 0x0000000809417239 */ /* 0x000fe20000001441 */
[C---:B------:R-:W-:Y:S01]  /*abf0*/  IMAD R3, R78.reuse, R16, RZ ;  /* 0x000000104e037224 */ /* 0x040fe200078e02ff */
[----:B------:R-:W-:Y:S01]  /*ac00*/  SHF.R.S32.HI R11, RZ, 0x18, R138 ;  /* 0x00000018ff0b7819 */ /* 0x000fe2000001148a */
[C---:B------:R-:W-:Y:S01]  /*ac10*/  IMAD R54, R78.reuse, R59, RZ ;  /* 0x0000003b4e367224 */ /* 0x040fe200078e02ff */
[----:B------:R-:W-:Y:S01]  /*ac20*/  SHF.R.S32.HI R9, RZ, 0x18, R135 ;  /* 0x00000018ff097819 */ /* 0x000fe20000011487 */
[----:B------:R-:W-:Y:S01]  /*ac30*/  IMAD.MOV.U32 R10, RZ, RZ, R139 ;  /* 0x000000ffff0a7224 */ /* 0x000fe200078e008b */
[----:B------:R-:W-:Y:S01]  /*ac40*/  SHF.R.S32.HI R8, RZ, 0x18, R134 ;  /* 0x00000018ff087819 */ /* 0x000fe20000011486 */
[----:B------:R-:W-:Y:S01]  /*ac50*/  IMAD R59, R78, R64, RZ ;  /* 0x000000404e3b7224 */ /* 0x000fe200078e02ff */
[----:B------:R-:W-:Y:S01]  /*ac60*/  I2IP.S8.S32.SAT R64, R2, R0, R109 ;  /* 0x0000000002407239 */ /* 0x000fe2000000146d */
[----:B------:R-:W-:Y:S01]  /*ac70*/  IMAD R15, R87, R82, R15 ;  /* 0x00000052570f7224 */ /* 0x000fe200078e020f */
[----:B------:R-:W-:Y:S01]  /*ac80*/  MOV R2, R136 ;  /* 0x0000008800027202 */ /* 0x000fe20000000f00 */
[C---:B------:R-:W-:Y:S01]  /*ac90*/  IMAD R4, R78.reuse, R17, RZ ;  /* 0x000000114e047224 */ /* 0x040fe200078e02ff */
[----:B------:R-:W-:Y:S01]  /*aca0*/  SHF.R.S32.HI R0, RZ, 0x18, R137 ;  /* 0x00000018ff007819 */ /* 0x000fe20000011489 */
[----:B------:R-:W-:Y:S01]  /*acb0*/  IMAD R5, R78, R18, RZ ;  /* 0x000000124e057224 */ /* 0x000fe200078e02ff */
[----:B------:R-:W-:Y:S01]  /*acc0*/  I2IP.S8.S32.SAT R14, R15, R14, RZ ;  /* 0x0000000e0f0e7239 */ /* 0x000fe200000014ff */
[-C--:B------:R-:W-:Y:S01]  /*acd0*/  IMAD R3, R10, R82.reuse, R3 ;  /* 0x000000520a037224 */ /* 0x080fe200078e0203 */
[----:B------:R-:W-:Y:S01]  /*ace0*/  SHF.R.S32.HI R91, RZ, 0x18, R96 ;  /* 0x00000018ff5b7819 */ /* 0x000fe20000011460 */
[-C--:B------:R-:W-:Y:S01]  /*acf0*/  IMAD R4, R11, R82.reuse, R4 ;  /* 0x000000520b047224 */ /* 0x080fe200078e0204 */
[----:B------:R-:W-:Y:S01]  /*ad00*/  PRMT R96, R110, 0x8880, RZ ;  /* 0x000088806e607816 */ /* 0x000fe200000000ff */
[-C--:B------:R-:W-:Y:S01]  /*ad10*/  IMAD R5, R0, R82.reuse, R5 ;  /* 0x0000005200057224 */ /* 0x080fe200078e0205 */
[----:B------:R-:W-:Y:S01]  /*ad20*/  MOV R0, R133 ;  /* 0x0000008500007202 */ /* 0x000fe20000000f00 */
[C---:B------:R-:W-:Y:S01]  /*ad30*/  IMAD R16, R78.reuse, R21, RZ ;  /* 0x000000154e107224 */ /* 0x040fe200078e02ff */
[----:B------:R-:W-:Y:S01]  /*ad40*/  SHF.L.U32 R131, R97, 0x8, RZ ;  /* 0x0000000861837819 */ /* 0x000fe200000006ff */
[----:B------:R-:W-:Y:S01]  /*ad50*/  IMAD R6, R89, R82, R6 ;  /* 0x0000005259067224 */ /* 0x000fe200078e0206 */
[----:B------:R-:W-:Y:S01]  /*ad60*/  SHF.R.S32.HI R97, RZ, 0x18, R99 ;  /* 0x00000018ff617819 */ /* 0x000fe20000011463 */
[----:B------:R-:W-:Y:S01]  /*ad70*/  IMAD R17, R78, R22, RZ ;  /* 0x000000164e117224 */ /* 0x000fe200078e02ff */
[----:B------:R-:W-:Y:S01]  /*ad80*/  SHF.L.U32 R125, R99, 0x8, RZ ;  /* 0x00000008637d7819 */ /* 0x000fe200000006ff */
[-C--:B------:R-:W-:Y:S01]  /*ad90*/  IMAD R7, R2, R82.reuse, R7 ;  /* 0x0000005202077224 */ /* 0x080fe200078e0207 */
[----:B------:R-:W-:Y:S01]  /*ada0*/  I2IP.S8.S32.SAT R5, R6, R5, RZ ;  /* 0x0000000506057239 */ /* 0x000fe200000014ff */
[----:B------:R-:W-:Y:S01]  /*adb0*/  IMAD R18, R78, R23, RZ ;  /* 0x000000174e127224 */ /* 0x000fe200078e02ff */
[----:B------:R-:W-:Y:S01]  /*adc0*/  SHF.R.S32.HI R2, RZ, 0x18, R131 ;  /* 0x00000018ff027819 */ /* 0x000fe20000011483 */
[-C--:B------:R-:W-:Y:S01]  /*add0*/  IMAD R16, R9, R82.reuse, R16 ;  /* 0x0000005209107224 */ /* 0x080fe200078e0210 */
[----:B------:R-:W-:Y:S01]  /*ade0*/  SHF.R.S32.HI R9, RZ, 0x18, R132 ;  /* 0x00000018ff097819 */ /* 0x000fe20000011484 */
[----:B------:R-:W-:Y:S01]  /*adf0*/  IMAD R17, R8, R82, R17 ;  /* 0x0000005208117224 */ /* 0x000fe200078e0211 */
[----:B------:R-:W-:Y:S01]  /*ae00*/  SHF.R.S32.HI R99, RZ, 0x18, R104 ;  /* 0x00000018ff637819 */ /* 0x000fe20000011468 */
[----:B------:R-:W-:Y:S01]  /*ae10*/  IMAD R22, R78, R27, RZ ;  /* 0x0000001b4e167224 */ /* 0x000fe200078e02ff */
[----:B------:R-:W-:Y:S01]  /*ae20*/  SHF.L.U32 R122, R104, 0x8, RZ ;  /* 0x00000008687a7819 */ /* 0x000fe200000006ff */
[----:B------:R-:W-:Y:S01]  /*ae30*/  IMAD R27, R78, R32, RZ ;  /* 0x000000204e1b7224 */ /* 0x000fe200078e02ff */
[----:B------:R-:W-:Y:S01]  /*ae40*/  SHF.L.U32 R113, R106, 0x8, RZ ;  /* 0x000000086a717819 */ /* 0x000fe200000006ff */
[----:B------:R-:W-:Y:S01]  /*ae50*/  IMAD R18, R91, R82, R18 ;  /* 0x000000525b127224 */ /* 0x000fe200078e0212 */
[C---:B------:R-:W-:Y:S01]  /*ae60*/  SHF.L.U32 R106, R107.reuse, 0x10, RZ ;  /* 0x000000106b6a7819 */ /* 0x040fe200000006ff */
[C---:B------:R-:W-:Y:S01]  /*ae70*/  IMAD R32, R78.reuse, R37, RZ ;  /* 0x000000254e207224 */ /* 0x040fe200078e02ff */
[----:B------:R-:W-:Y:S01]  /*ae80*/  SHF.L.U32 R104, R107, 0x8, RZ ;  /* 0x000000086b687819 */ /* 0x000fe200000006ff */
[----:B------:R-:W-:Y:S01]  /*ae90*/  IMAD R21, R78, R26, RZ ;  /* 0x0000001a4e157224 */ /* 0x000fe200078e02ff */
[----:B------:R-:W-:Y:S01]  /*aea0*/  I2IP.S8.S32.SAT R17, R18, R17, RZ ;  /* 0x0000001112117239 */ /* 0x000fe200000014ff */
[----:B------:R-:W-:Y:S01]  /*aeb0*/  IMAD R37, R78, R42, RZ ;  /* 0x0000002a4e257224 */ /* 0x000fe200078e02ff */
[----:B------:R-:W-:Y:S01]  /*aec0*/  SHF.R.S32.HI R107, RZ, 0x18, R111 ;  /* 0x00000018ff6b7819 */ /* 0x000fe2000001146f */
[----:B------:R-:W-:Y:S01]  /*aed0*/  IMAD R19, R0, R82, R19 ;  /* 0x0000005200137224 */ /* 0x000fe200078e0213 */
[----:B------:R-:W-:Y:S01]  /*aee0*/  I2IP.S8.S32.SAT R16, R16, R7, R17 ;  /* 0x0000000710107239 */ /* 0x000fe20000001411 */
[C---:B------:R-:W-:Y:S01]  /*aef0*/  IMAD R42, R78.reuse, R47, RZ ;  /* 0x0000002f4e2a7224 */ /* 0x040fe200078e02ff */
[----:B------:R-:W-:Y:S01]  /*af00*/  MOV R0, R130 ;  /* 0x0000008200007202 */ /* 0x000fe20000000f00 */
[----:B------:R-:W-:Y:S01]  /*af10*/  IMAD R47, R78, R52, RZ ;  /* 0x000000344e2f7224 */ /* 0x000fe200078e02ff */
[----:B------:R-:W-:Y:S01]  /*af20*/  SHF.L.U32 R114, R108, 0x8, RZ ;  /* 0x000000086c727819 */ /* 0x000fe200000006ff */
[----:B------:R-:W-:Y:S01]  /*af30*/  IMAD R20, R9, R82, R20 ;  /* 0x0000005209147224 */ /* 0x000fe200078e0214 */
[----:B------:R-:W-:Y:S01]  /*af40*/  SHF.L.U32 R84, R111, 0x8, RZ ;  /* 0x000000086f547819 */ /* 0x000fe200000006ff */
[----:B------:R-:W-:Y:S01]  /*af50*/  IMAD R52, R78, R57, RZ ;  /* 0x000000394e347224 */ /* 0x000fe200078e02ff */
[----:B------:R-:W-:Y:S01]  /*af60*/  IADD3 R76, PT, PT, R76, 0x1, RZ ;  /* 0x000000014c4c7810 */ /* 0x000fe20007ffe0ff */
[C---:B------:R-:W-:Y:S02]  /*af70*/  IMAD R23, R78.reuse, R28, RZ ;  /* 0x0000001c4e177224 */ /* 0x040fe400078e02ff */
[----:B------:R-:W-:Y:S02]  /*af80*/  IMAD R57, R78, R62, RZ ;  /* 0x0000003e4e397224 */ /* 0x000fe400078e02ff */
[-C--:B------:R-:W-:Y:S01]  /*af90*/  IMAD R21, R2, R82.reuse, R21 ;  /* 0x0000005202157224 */ /* 0x080fe200078e0215 */
[----:B------:R-:W-:Y:S01]  /*afa0*/  MOV R2, R127 ;  /* 0x0000007f00027202 */ /* 0x000fe20000000f00 */
[----:B------:R-:W-:Y:S01]  /*afb0*/  IMAD R62, R78, R67, RZ ;  /* 0x000000434e3e7224 */ /* 0x000fe200078e02ff */
[----:B------:R-:W-:Y:S01]  /*afc0*/  I2IP.S8.S32.SAT R67, R4, R3, R5 ;  /* 0x0000000304437239 */ /* 0x000fe20000001405 */
[-C--:B------:R-:W-:Y:S01]  /*afd0*/  IMAD R22, R93, R82.reuse, R22 ;  /* 0x000000525d167224 */ /* 0x080fe200078e0216 */
[----:B------:R-:W-:Y:S01]  /*afe0*/  SHF.R.S32.HI R3, RZ, 0x18, R129 ;  /* 0x00000018ff037819 */ /* 0x000fe20000011481 */
[-C--:B------:R-:W-:Y:S01]  /*aff0*/  IMAD R23, R0, R82.reuse, R23 ;  /* 0x0000005200177224 */ /* 0x080fe200078e0217 */
[----:B------:R-:W-:Y:S01]  /*b000*/  SHF.R.S32.HI R0, RZ, 0x18, R128 ;  /* 0x00000018ff007819 */ /* 0x000fe20000011480 */
[----:B------:R-:W-:Y:S01]  /*b010*/  IMAD R26, R78, R31, RZ ;  /* 0x0000001f4e1a7224 */ /* 0x000fe200078e02ff */
[----:B------:R-:W-:Y:S01]  /*b020*/  I2IP.S8.S32.SAT R17, R22, R21, RZ ;  /* 0x0000001516117239 */ /* 0x000fe200000014ff */
[-C--:B------:R-:W-:Y:S01]  /*b030*/  IMAD R24, R3, R82.reuse, R24 ;  /* 0x0000005203187224 */ /* 0x080fe200078e0218 */
[----:B------:R-:W-:Y:S01]  /*b040*/  SHF.R.S32.HI R3, RZ, 0x18, R126 ;  /* 0x00000018ff037819 */ /* 0x000fe2000001147e */
[-C--:B------:R-:W-:Y:S01]  /*b050*/  IMAD R25, R0, R82.reuse, R25 ;  /* 0x0000005200197224 */ /* 0x080fe200078e0219 */
[----:B------:R-:W-:Y:S01]  /*b060*/  I2IP.S8.S32.SAT R17, R20, R19, R17 ;  /* 0x0000001314117239 */ /* 0x000fe20000001411 */
[----:B------:R-:W-:Y:S01]  /*b070*/  IMAD R28, R78, R33, RZ ;  /* 0x000000214e1c7224 */ /* 0x000fe200078e02ff */
[----:B------:R-:W-:Y:S01]  /*b080*/  SHF.R.S32.HI R4, RZ, 0x18, R125 ;  /* 0x00000018ff047819 */ /* 0x000fe2000001147d */
[-C--:B------:R-:W-:Y:S02]  /*b090*/  IMAD R26, R95, R82.reuse, R26 ;  /* 0x000000525f1a7224 */ /* 0x080fe400078e021a */
[-C--:B------:R-:W-:Y:S01]  /*b0a0*/  IMAD R27, R2, R82.reuse, R27 ;  /* 0x00000052021b7224 */ /* 0x080fe200078e021b */
[----:B------:R-:W-:Y:S01]  /*b0b0*/  MOV R2, R121 ;  /* 0x0000007900027202 */ /* 0x000fe20000000f00 */
[----:B------:R-:W-:Y:S01]  /*b0c0*/  IMAD R28, R3, R82, R28 ;  /* 0x00000052031c7224 */ /* 0x000fe200078e021c */
[----:B------:R-:W-:Y:S01]  /*b0d0*/  I2IP.S8.S32.SAT R18, R26, R25, RZ ;  /* 0x000000191a127239 */ /* 0x000fe200000014ff */
[----:B------:R-:W-:Y:S01]  /*b0e0*/  IMAD R31, R78, R36, RZ ;  /* 0x000000244e1f7224 */ /* 0x000fe200078e02ff */
[----:B------:R-:W-:Y:S01]  /*b0f0*/  SHF.R.S32.HI R3, RZ, 0x18, R123 ;  /* 0x00000018ff037819 */ /* 0x000fe2000001147b */
[-C--:B------:R-:W-:Y:S01]  /*b100*/  IMAD R29, R4, R82.reuse, R29 ;  /* 0x00000052041d7224 */ /* 0x080fe200078e021d */
[----:B------:R-:W-:Y:S01]  /*b110*/  I2IP.S8.S32.SAT R18, R24, R23, R18 ;  /* 0x0000001718127239 */ /* 0x000fe20000001412 */
[----:B------:R-:W-:Y:S01]  /*b120*/  IMAD.MOV.U32 R0, RZ, RZ, R124 ;  /* 0x000000ffff007224 */ /* 0x000fe200078e007c */
[----:B------:R-:W-:Y:S01]  /*b130*/  SHF.R.S32.HI R4, RZ, 0x18, R119 ;  /* 0x00000018ff047819 */ /* 0x000fe20000011477 */
[-C--:B------:R-:W-:Y:S02]  /*b140*/  IMAD R30, R97, R82.reuse, R30 ;  /* 0x00000052611e7224 */ /* 0x080fe400078e021e */
[----:B------:R-:W-:Y:S01]  /*b150*/  IMAD R31, R0, R82, R31 ;  /* 0x00000052001f7224 */ /* 0x000fe200078e021f */
[----:B------:R-:W-:Y:S01]  /*b160*/  SHF.R.S32.HI R0, RZ, 0x18, R122 ;  /* 0x00000018ff007819 */ /* 0x000fe2000001147a */
[----:B------:R-:W-:Y:S01]  /*b170*/  IMAD R33, R78, R38, RZ ;  /* 0x000000264e217224 */ /* 0x000fe200078e02ff */
[----:B------:R-:W-:Y:S01]  /*b180*/  I2IP.S8.S32.SAT R19, R30, R29, RZ ;  /* 0x0000001d1e137239 */ /* 0x000fe200000014ff */
[-C--:B------:R-:W-:Y:S01]  /*b190*/  IMAD R32, R3, R82.reuse, R32 ;  /* 0x0000005203207224 */ /* 0x080fe200078e0220 */
[----:B------:R-:W-:Y:S01]  /*b1a0*/  SHF.R.S32.HI R3, RZ, 0x18, R120 ;  /* 0x00000018ff037819 */ /* 0x000fe20000011478 */
[----:B------:R-:W-:Y:S01]  /*b1b0*/  IMAD R33, R0, R82, R33 ;  /* 0x0000005200217224 */ /* 0x000fe200078e0221 */
[----:B------:R-:W-:Y:S01]  /*b1c0*/  I2IP.S8.S32.SAT R19, R28, R27, R19 ;  /* 0x0000001b1c137239 */ /* 0x000fe20000001413 */
[----:B------:R-:W-:Y:S01]  /*b1d0*/  IMAD R36, R78, R41, RZ ;  /* 0x000000294e247224 */ /* 0x000fe200078e02ff */
[----:B------:R-:W-:Y:S01]  /*b1e0*/  MOV R0, R118 ;  /* 0x0000007600007202 */ /* 0x000fe20000000f00 */
[-C--:B------:R-:W-:Y:S02]  /*b1f0*/  IMAD R34, R99, R82.reuse, R34 ;  /* 0x0000005263227224 */ /* 0x080fe400078e0222 */
[----:B------:R-:W-:Y:S01]  /*b200*/  IMAD R35, R2, R82, R35 ;  /* 0x0000005202237224 */ /* 0x000fe200078e0223 */
[----:B------:R-:W-:Y:S01]  /*b210*/  MOV R2, R112 ;  /* 0x0000007000027202 */ /* 0x000fe20000000f00 */
[----:B------:R-:W-:Y:S01]  /*b220*/  IMAD R38, R78, R43, RZ ;  /* 0x0000002b4e267224 */ /* 0x000fe200078e02ff */
[----:B------:R-:W-:Y:S01]  /*b230*/  I2IP.S8.S32.SAT R33, R34, R33, RZ ;  /* 0x0000002122217239 */ /* 0x000fe200000014ff */
[-C--:B------:R-:W-:Y:S01]  /*b240*/  IMAD R36, R3, R82.reuse, R36 ;  /* 0x0000005203247224 */ /* 0x080fe200078e0224 */
[----:B------:R-:W-:Y:S01]  /*b250*/  SHF.R.S32.HI R3, RZ, 0x18, R116 ;  /* 0x00000018ff037819 */ /* 0x000fe20000011474 */
[-C--:B------:R-:W-:Y:S01]  /*b260*/  IMAD R37, R4, R82.reuse, R37 ;  /* 0x0000005204257224 */ /* 0x080fe200078e0225 */
[----:B------:R-:W-:Y:S01]  /*b270*/  I2IP.S8.S32.SAT R32, R32, R31, R33 ;  /* 0x0000001f20207239 */ /* 0x000fe20000001421 */
[-C--:B------:R-:W-:Y:S01]  /*b280*/  IMAD R38, R101, R82.reuse, R38 ;  /* 0x0000005265267224 */ /* 0x080fe200078e0226 */
[----:B------:R-:W-:Y:S01]  /*b290*/  SHF.R.S32.HI R4, RZ, 0x18, R104 ;  /* 0x00000018ff047819 */ /* 0x000fe20000011468 */
[----:B------:R-:W-:Y:S01]  /*b2a0*/  IMAD R39, R0, R82, R39 ;  /* 0x0000005200277224 */ /* 0x000fe200078e0227 */
[----:B------:R-:W-:Y:S01]  /*b2b0*/  SHF.R.S32.HI R0, RZ, 0x18, R113 ;  /* 0x00000018ff007819 */ /* 0x000fe20000011471 */
[----:B------:R-:W-:Y:S01]  /*b2c0*/  IMAD R41, R78, R46, RZ ;  /* 0x0000002e4e297224 */ /* 0x000fe200078e02ff */
[----:B------:R-:W-:Y:S01]  /*b2d0*/  I2IP.S8.S32.SAT R37, R38, R37, RZ ;  /* 0x0000002526257239 */ /* 0x000fe200000014ff */
[----:B------:R-:W-:Y:S01]  /*b2e0*/  IMAD R40, R3, R82, R40 ;  /* 0x0000005203287224 */ /* 0x000fe200078e0228 */
[----:B------:R-:W-:Y:S01]  /*b2f0*/  SHF.R.S32.HI R3, RZ, 0x18, R106 ;  /* 0x00000018ff037819 */ /* 0x000fe2000001146a */
[----:B------:R-:W-:Y:S01]  /*b300*/  IMAD R43, R78, R48, RZ ;  /* 0x000000304e2b7224 */ /* 0x000fe200078e02ff */
[----:B------:R-:W-:Y:S01]  /*b310*/  I2IP.S8.S32.SAT R33, R36, R35, R37 ;  /* 0x0000002324217239 */ /* 0x000fe20000001425 */
[-C--:B------:R-:W-:Y:S01]  /*b320*/  IMAD R41, R0, R82.reuse, R41 ;  /* 0x0000005200297224 */ /* 0x080fe200078e0229 */
[----:B------:R-:W-:Y:S01]  /*b330*/  MOV R0, R117 ;  /* 0x0000007500007202 */ /* 0x000fe20000000f00 */
[-C--:B------:R-:W-:Y:S02]  /*b340*/  IMAD R42, R103, R82.reuse, R42 ;  /* 0x00000052672a7224 */ /* 0x080fe400078e022a */
        /* <DEDUP_REMOVED lines=11> */
[-C--:B------:R-:W-:Y:S02]  /*b400*/  IMAD R47, R0, R82.reuse, R47 ;  /* 0x00000052002f7224 */ /* 0x080fe400078e022f */
[----:B------:R-:W-:Y:S01]  /*b410*/  IMAD R48, R3, R82, R48 ;  /* 0x0000005203307224 */ /* 0x000fe200078e0230 */
[----:B------:R-:W-:Y:S01]  /*b420*/  SHF.R.S32.HI R3, RZ, 0x18, R100 ;  /* 0x00000018ff037819 */ /* 0x000fe20000011464 */
[----:B------:R-:W-:Y:S01]  /*b430*/  IMAD R51, R78, R56, RZ ;  /* 0x000000384e337224 */ /* 0x000fe200078e02ff */
[----:B------:R-:W-:Y:S01]  /*b440*/  I2IP.S8.S32.SAT R35, R46, R45, RZ ;  /* 0x0000002d2e237239 */ /* 0x000fe200000014ff */
[-C--:B------:R-:W-:Y:S01]  /*b450*/  IMAD R49, R2, R82.reuse, R49 ;  /* 0x0000005202317224 */ /* 0x080fe200078e0231 */
[----:B------:R-:W-:Y:S01]  /*b460*/  SHF.R.S32.HI R2, RZ, 0x18, R98 ;  /* 0x00000018ff027819 */ /* 0x000fe20000011462 */
[----:B------:R-:W-:Y:S01]  /*b470*/  IMAD.MOV.U32 R0, RZ, RZ, R102 ;  /* 0x000000ffff007224 */ /* 0x000fe200078e0066 */
[----:B------:R-:W-:Y:S01]  /*b480*/  I2IP.S8.S32.SAT R35, R44, R43, R35 ;  /* 0x0000002b2c237239 */ /* 0x000fe20000001423 */
[-C--:B------:R-:W-:Y:S02]  /*b490*/  IMAD R50, R81, R82.reuse, R50 ;  /* 0x0000005251327224 */ /* 0x080fe400078e0232 */
[----:B------:R-:W-:Y:S01]  /*b4a0*/  IMAD R51, R0, R82, R51 ;  /* 0x0000005200337224 */ /* 0x000fe200078e0233 */
[----:B------:R-:W-:Y:S01]  /*b4b0*/  MOV R0, R96 ;  /* 0x0000006000007202 */ /* 0x000fe20000000f00 */
[----:B------:R-:W-:Y:S01]  /*b4c0*/  IMAD R53, R78, R58, RZ ;  /* 0x0000003a4e357224 */ /* 0x000fe200078e02ff */
[----:B------:R-:W-:Y:S01]  /*b4d0*/  I2IP.S8.S32.SAT R49, R50, R49, RZ ;  /* 0x0000003132317239 */ /* 0x000fe200000014ff */
[-C--:B------:R-:W-:Y:S01]  /*b4e0*/  IMAD R52, R3, R82.reuse, R52 ;  /* 0x0000005203347224 */ /* 0x080fe200078e0234 */
[----:B------:R-:W-:Y:S01]  /*b4f0*/  SHF.R.S32.HI R3, RZ, 0x18, R94 ;  /* 0x00000018ff037819 */ /* 0x000fe2000001145e */
[----:B------:R-:W-:Y:S01]  /*b500*/  IMAD R53, R2, R82, R53 ;  /* 0x0000005202357224 */ /* 0x000fe200078e0235 */
[----:B------:R-:W-:Y:S01]  /*b510*/  MOV R2, R90 ;  /* 0x0000005a00027202 */ /* 0x000fe20000000f00 */
[----:B------:R-:W-:Y:S01]  /*b520*/  IMAD R54, R83, R82, R54 ;  /* 0x0000005253367224 */ /* 0x000fe200078e0236 */
[----:B------:R-:W-:Y:S01]  /*b530*/  I2IP.S8.S32.SAT R48, R48, R47, R49 ;  /* 0x0000002f30307239 */ /* 0x000fe20000001431 */
[C---:B------:R-:W-:Y:S02]  /*b540*/  IMAD R56, R78.reuse, R61, RZ ;  /* 0x0000003d4e387224 */ /* 0x040fe400078e02ff */
[----:B------:R-:W-:Y:S01]  /*b550*/  IMAD R61, R78, R66, RZ ;  /* 0x000000424e3d7224 */ /* 0x000fe200078e02ff */
[----:B------:R-:W-:Y:S01]  /*b560*/  I2IP.S8.S32.SAT R66, R13, R12, R14 ;  /* 0x0000000c0d427239 */ /* 0x000fe2000000140e */
[-C--:B------:R-:W-:Y:S01]  /*b570*/  IMAD R55, R0, R82.reuse, R55 ;  /* 0x0000005200377224 */ /* 0x080fe200078e0237 */
[----:B------:R-:W-:Y:S01]  /*b580*/  SHF.R.S32.HI R0, RZ, 0x18, R92 ;  /* 0x00000018ff007819 */ /* 0x000fe2000001145c */
[-C--:B------:R-:W-:Y:S01]  /*b590*/  IMAD R56, R3, R82.reuse, R56 ;  /* 0x0000005203387224 */ /* 0x080fe200078e0238 */
[----:B------:R-:W-:Y:S01]  /*b5a0*/  I2IP.S8.S32.SAT R49, R54, R53, RZ ;  /* 0x0000003536317239 */ /* 0x000fe200000014ff */
[----:B------:R1:W-:Y:S01]  /*b5b0*/  STS.128 [R155+UR49+0xa200], R64 ;  /* 0x00a200409b007988 */ /* 0x0003e20008000c31 */
[----:B------:R-:W-:Y:S01]  /*b5c0*/  IMAD R58, R78, R63, RZ ;  /* 0x0000003f4e3a7224 */ /* 0x000fe200078e02ff */
[----:B------:R-:W-:Y:S01]  /*b5d0*/  SHF.R.S32.HI R3, RZ, 0x18, R88 ;  /* 0x00000018ff037819 */ /* 0x000fe20000011458 */
[-C--:B------:R-:W-:Y:S01]  /*b5e0*/  IMAD R57, R0, R82.reuse, R57 ;  /* 0x0000005200397224 */ /* 0x080fe200078e0239 */
[----:B------:R-:W-:Y:S01]  /*b5f0*/  I2IP.S8.S32.SAT R49, R52, R51, R49 ;  /* 0x0000003334317239 */ /* 0x000fe20000001431 */
[-C--:B------:R-:W-:Y:S02]  /*b600*/  IMAD R58, R85, R82.reuse, R58 ;  /* 0x00000052553a7224 */ /* 0x080fe400078e023a */
[-C--:B------:R-:W-:Y:S01]  /*b610*/  IMAD R59, R2, R82.reuse, R59 ;  /* 0x00000052023b7224 */ /* 0x080fe200078e023b */
[----:B------:R1:W-:Y:S01]  /*b620*/  STS.128 [R175+0xa200], R16 ;  /* 0x00a20010af007388 */ /* 0x0003e20000000c00 */
[-C--:B------:R-:W-:Y:S01]  /*b630*/  IMAD R60, R3, R82.reuse, R60 ;  /* 0x00000052033c7224 */ /* 0x080fe200078e023c */
[----:B------:R-:W-:Y:S01]  /*b640*/  I2IP.S8.S32.SAT R50, R58, R57, RZ ;  /* 0x000000393a327239 */ /* 0x000fe200000014ff */
[-C--:B------:R-:W-:Y:S02]  /*b650*/  IMAD R61, R4, R82.reuse, R61 ;  /* 0x00000052043d7224 */ /* 0x080fe400078e023d */
[----:B------:R-:W-:Y:S01]  /*b660*/  IMAD R62, R107, R82, R62 ;  /* 0x000000526b3e7224 */ /* 0x000fe200078e023e */
[----:B------:R-:W-:Y:S02]  /*b670*/  I2IP.S8.S32.SAT R50, R56, R55, R50 ;  /* 0x0000003738327239 */ /* 0x000fe40000001432 */
[----:B------:R1:W-:Y:S02]  /*b680*/  STS.128 [R174+0xa200], R32 ;  /* 0x00a20020ae007388 */ /* 0x0003e40000000c00 */
        /* <DEDUP_REMOVED lines=20> */
.L_x_140:
[----:B------:R-:W-:Y:S05]  /*b7d0*/  BSYNC.RECONVERGENT B0 ;  /* 0x0000000000007941 */ /* 0x000fea0003800200 */
.L_x_139:
[----:B------:R-:W-:Y:S01]  /*b7e0*/  BAR.SYNC.DEFER_BLOCKING 0x1, 0x80 ;  /* 0x0042000000007b1d */ /* 0x000fe20000010000 */
[----:B------:R-:W-:Y:S01]  /*b7f0*/  ISETP.NE.AND P2, PT, R170, RZ, PT ;  /* 0x000000ffaa00720c */ /* 0x000fe20003f45270 */
[----:B------:R-:W-:Y:S01]  /*b800*/  IMAD.IADD R20, R75, 0x1, R152 ;  /* 0x000000014b147824 */ /* 0x000fe200078e0298 */
[----:B------:R-:W-:Y:S01]  /*b810*/  ISETP.NE.AND P0, PT, R172, 0x2, PT ;  /* 0x00000002ac00780c */ /* 0x000fe20003f05270 */
[----:B------:R-:W-:Y:S01]  /*b820*/  IMAD.IADD R21, R77, 0x1, R154 ;  /* 0x000000014d157824 */ /* 0x000fe200078e029a */
[----:B------:R-:W-:Y:S02]  /*b830*/  ISETP.NE.AND P1, PT, R76, 0x2, PT ;  /* 0x000000024c00780c */ /* 0x000fe40003f25270 */
[----:B------:R-:W-:Y:S02]  /*b840*/  SEL R0, RZ, 0x1, P0 ;  /* 0x00000001ff007807 */ /* 0x000fe40000000000 */
[----:B------:R-:W-:Y:S02]  /*b850*/  SEL R3, RZ, 0x1, P1 ;  /* 0x00000001ff037807 */ /* 0x000fe40000800000 */
[----:B------:R-:W-:Y:S02]  /*b860*/  LOP3.LUT R163, R163, R0, RZ, 0x3c, !PT ;  /* 0x00000000a3a37212 */ /* 0x000fe400078e3cff */
[----:B------:R-:W-:Y:S02]  /*b870*/  LOP3.LUT R164, R164, R3, RZ, 0x3c, !PT ;  /* 0x00000003a4a47212 */ /* 0x000fe400078e3cff */
[----:B------:R-:W-:Y:S02]  /*b880*/  @P2 R2UR UR36, R160 ;  /* 0x00000000a02422ca */ /* 0x000fe400000e0000 */
[----:B------:R-:W-:Y:S02]  /*b890*/  SEL R172, R172, RZ, P0 ;  /* 0x000000ffacac7207 */ /* 0x000fe40000000000 */
[----:B------:R-:W-:Y:S01]  /*b8a0*/  SEL R76, R76, RZ, P1 ;  /* 0x000000ff4c4c7207 */ /* 0x000fe20000800000 */
[----:B------:R-:W-:Y:S10]  /*b8b0*/  @P2 BRA `(.L_x_141) ;  /* 0xffffff9800ac2947 */ /* 0x000ff4000383ffff */
[----:B------:R-:W-:Y:S05]  /*b8c0*/  EXIT ;  /* 0x000000000000794d */ /* 0x000fea0003800000 */
.L_x_24:
[----:B--2---:R2:W4:Y:S02]  /*b8d0*/  SYNCS.PHASECHK.TRANS64.TRYWAIT P0, [R3+URZ+0xf0], R2 ;  /* 0x0000f002030075a7 */ /* 0x00452400080011ff */
[----:B----4-:R-:W-:Y:S05]  /*b8e0*/  @!P0 NANOSLEEP.SYNCS 0x989680 ;  /* 0x009896800000895d */ /* 0x010fea0003900000 */
[----:B------:R-:W4:Y:S02]  /*b8f0*/  @!P0 SYNCS.PHASECHK.TRANS64 P0, [R3+URZ+0xf0], R2 ;  /* 0x0000f002030085a7 */ /* 0x000f2400080010ff */
[----:B----4-:R-:W-:Y:S05]  /*b900*/  @!P0 BRA `(.L_x_24) ;  /* 0xfffffffc00f08947 */ /* 0x010fea000383ffff */
[----:B------:R-:W-:Y:S05]  /*b910*/  BRA `(.L_x_142) ;  /* 0xffffff5c00b47947 */ /* 0x000fea000383ffff */
.L_x_27:
[----:B-1----:R-:W-:-:S07]  /*b920*/  MOV R2, UR33 ;  /* 0x0000002100027c02 */ /* 0x002fce0008000f00 */
.L_x_143:
[----:B-1----:R1:W2:Y:S02]  /*b930*/  SYNCS.PHASECHK.TRANS64.TRYWAIT P0, [R2+URZ+0x28], R5 ;  /* 0x00002805020075a7 */ /* 0x0022a400080011ff */
[----:B--2---:R-:W-:Y:S05]  /*b940*/  @!P0 NANOSLEEP.SYNCS 0x989680 ;  /* 0x009896800000895d */ /* 0x004fea0003900000 */
[----:B------:R-:W2:Y:S02]  /*b950*/  @!P0 SYNCS.PHASECHK.TRANS64 P0, [R2+URZ+0x28], R5 ;  /* 0x00002805020085a7 */ /* 0x000ea400080010ff */
[----:B--2---:R-:W-:Y:S05]  /*b960*/  @!P0 BRA `(.L_x_143) ;  /* 0xfffffffc00f08947 */ /* 0x004fea000383ffff */
[----:B------:R-:W-:Y:S05]  /*b970*/  BRA `(.L_x_26) ;  /* 0xffffff6000187947 */ /* 0x000fea000383ffff */
.L_x_34:
[----:B-1----:R-:W-:-:S07]  /*b980*/  MOV R2, UR17 ;  /* 0x0000001100027c02 */ /* 0x002fce0008000f00 */
.L_x_144:
[----:B-1----:R1:W2:Y:S02]  /*b990*/  SYNCS.PHASECHK.TRANS64.TRYWAIT P0, [R2+URZ+0x28], R5 ;  /* 0x00002805020075a7 */ /* 0x0022a400080011ff */
[----:B--2---:R-:W-:Y:S05]  /*b9a0*/  @!P0 NANOSLEEP.SYNCS 0x989680 ;  /* 0x009896800000895d */ /* 0x004fea0003900000 */
[----:B------:R-:W2:Y:S02]  /*b9b0*/  @!P0 SYNCS.PHASECHK.TRANS64 P0, [R2+URZ+0x28], R5 ;  /* 0x00002805020085a7 */ /* 0x000ea400080010ff */
[----:B--2---:R-:W-:Y:S05]  /*b9c0*/  @!P0 BRA `(.L_x_144) ;  /* 0xfffffffc00f08947 */ /* 0x004fea000383ffff */
[----:B------:R-:W-:Y:S05]  /*b9d0*/  BRA `(.L_x_33) ;  /* 0xffffff6000d07947 */ /* 0x000fea000383ffff */
.L_x_39:
[----:B-1----:R1:W2:Y:S02]  /*b9e0*/  SYNCS.PHASECHK.TRANS64.TRYWAIT P0, [R2+URZ+0xa0], R3 ;  /* 0x0000a003020075a7 */ /* 0x0022a400080011ff */
[----:B--2---:R-:W-:Y:S05]  /*b9f0*/  @!P0 NANOSLEEP.SYNCS 0x989680 ;  /* 0x009896800000895d */ /* 0x004fea0003900000 */
[----:B------:R-:W2:Y:S02]  /*ba00*/  @!P0 SYNCS.PHASECHK.TRANS64 P0, [R2+URZ+0xa0], R3 ;  /* 0x0000a003020085a7 */ /* 0x000ea400080010ff */
[----:B--2---:R-:W-:Y:S05]  /*ba10*/  @!P0 BRA `(.L_x_39) ;  /* 0xfffffffc00f08947 */ /* 0x004fea000383ffff */
[----:B------:R-:W-:Y:S05]  /*ba20*/  BRA `(.L_x_145) ;  /* 0xffffff6400707947 */ /* 0x000fea000383ffff */
.L_x_43:
[----:B---3--:R-:W-:-:S07]  /*ba30*/  MOV R0, UR4 ;  /* 0x0000000400007c02 */ /* 0x008fce0008000f00 */
.L_x_146:
[----:B-1----:R1:W2:Y:S02]  /*ba40*/  SYNCS.PHASECHK.TRANS64.TRYWAIT P0, [R0+URZ], R3 ;  /* 0x00000003000075a7 */ /* 0x0022a400080011ff */
[----:B--2---:R-:W-:Y:S05]  /*ba50*/  @!P0 NANOSLEEP.SYNCS 0x989680 ;  /* 0x009896800000895d */ /* 0x004fea0003900000 */
[----:B------:R-:W2:Y:S02]  /*ba60*/  @!P0 SYNCS.PHASECHK.TRANS64 P0, [R0+URZ], R3 ;  /* 0x00000003000085a7 */ /* 0x000ea400080010ff */
[----:B--2---:R-:W-:Y:S05]  /*ba70*/  @!P0 BRA `(.L_x_146) ;  /* 0xfffffffc00f08947 */ /* 0x004fea000383ffff */
[----:B------:R-:W-:Y:S05]  /*ba80*/  BRA `(.L_x_147) ;  /* 0xffffff6800e07947 */ /* 0x000fea000383ffff */
.L_x_44:
[----:B---3--:R-:W-:-:S07]  /*ba90*/  MOV R0, UR4 ;  /* 0x0000000400007c02 */ /* 0x008fce0008000f00 */
.L_x_148:
[----:B-1----:R1:W2:Y:S02]  /*baa0*/  SYNCS.PHASECHK.TRANS64.TRYWAIT P0, [R0+URZ], R3 ;  /* 0x00000003000075a7 */ /* 0x0022a400080011ff */
[----:B--2---:R-:W-:Y:S05]  /*bab0*/  @!P0 NANOSLEEP.SYNCS 0x989680 ;  /* 0x009896800000895d */ /* 0x004fea0003900000 */
[----:B------:R-:W2:Y:S02]  /*bac0*/  @!P0 SYNCS.PHASECHK.TRANS64 P0, [R0+URZ], R3 ;  /* 0x00000003000085a7 */ /* 0x000ea400080010ff */
[----:B--2---:R-:W-:Y:S05]  /*bad0*/  @!P0 BRA `(.L_x_148) ;  /* 0xfffffffc00f08947 */ /* 0x004fea000383ffff */
[----:B------:R-:W-:Y:S05]  /*bae0*/  BRA `(.L_x_149) ;  /* 0xffffff6800ec7947 */ /* 0x000fea000383ffff */
.L_x_45:
[----:B---3--:R-:W-:-:S07]  /*baf0*/  MOV R0, UR4 ;  /* 0x0000000400007c02 */ /* 0x008fce0008000f00 */
.L_x_150:
[----:B-1----:R1:W2:Y:S02]  /*bb00*/  SYNCS.PHASECHK.TRANS64.TRYWAIT P0, [R0+URZ], R3 ;  /* 0x00000003000075a7 */ /* 0x0022a400080011ff */
[----:B--2---:R-:W-:Y:S05]  /*bb10*/  @!P0 NANOSLEEP.SYNCS 0x989680 ;  /* 0x009896800000895d */ /* 0x004fea0003900000 */
[----:B------:R-:W2:Y:S02]  /*bb20*/  @!P0 SYNCS.PHASECHK.TRANS64 P0, [R0+URZ], R3 ;  /* 0x00000003000085a7 */ /* 0x000ea400080010ff */
[----:B--2---:R-:W-:Y:S05]  /*bb30*/  @!P0 BRA `(.L_x_150) ;  /* 0xfffffffc00f08947 */ /* 0x004fea000383ffff */
[----:B------:R-:W-:Y:S05]  /*bb40*/  BRA `(.L_x_151) ;  /* 0xffffff6800f87947 */ /* 0x000fea000383ffff */
.L_x_46:
[----:B---3--:R-:W-:-:S07]  /*bb50*/  MOV R0, UR4 ;  /* 0x0000000400007c02 */ /* 0x008fce0008000f00 */
.L_x_152:
[----:B-1----:R1:W2:Y:S02]  /*bb60*/  SYNCS.PHASECHK.TRANS64.TRYWAIT P0, [R0+URZ], R3 ;  /* 0x00000003000075a7 */ /* 0x0022a400080011ff */
[----:B--2---:R-:W-:Y:S05]  /*bb70*/  @!P0 NANOSLEEP.SYNCS 0x989680 ;  /* 0x009896800000895d */ /* 0x004fea0003900000 */
[----:B------:R-:W2:Y:S02]  /*bb80*/  @!P0 SYNCS.PHASECHK.TRANS64 P0, [R0+URZ], R3 ;  /* 0x00000003000085a7 */ /* 0x000ea400080010ff */
[----:B--2---:R-:W-:Y:S05]  /*bb90*/  @!P0 BRA `(.L_x_152) ;  /* 0xfffffffc00f08947 */ /* 0x004fea000383ffff */
[----:B------:R-:W-:Y:S05]  /*bba0*/  BRA `(.L_x_153) ;  /* 0xffffff6c00047947 */ /* 0x000fea000383ffff */
.L_x_49:
[----:B-1----:R1:W2:Y:S02]  /*bbb0*/  SYNCS.PHASECHK.TRANS64.TRYWAIT P0, [R0+URZ+0xe0], R5 ;  /* 0x0000e005000075a7 */ /* 0x0022a400080011ff */
[----:B--2---:R-:W-:Y:S05]  /*bbc0*/  @!P0 NANOSLEEP.SYNCS 0x989680 ;  /* 0x009896800000895d */ /* 0x004fea0003900000 */
[----:B------:R-:W2:Y:S02]  /*bbd0*/  @!P0 SYNCS.PHASECHK.TRANS64 P0, [R0+URZ+0xe0], R5 ;  /* 0x0000e005000085a7 */ /* 0x000ea400080010ff */
[----:B--2---:R-:W-:Y:S05]  /*bbe0*/  @!P0 BRA `(.L_x_49) ;  /* 0xfffffffc00f08947 */ /* 0x004fea000383ffff */
[----:B------:R-:W-:Y:S05]  /*bbf0*/  BRA `(.L_x_154) ;  /* 0xffffff6c00647947 */ /* 0x000fea000383ffff */
.L_x_50:
[----:B------:R-:W-:-:S07]  /*bc00*/  MOV R0, UR5 ;  /* 0x0000000500007c02 */ /* 0x000fce0008000f00 */
.L_x_155:
[----:B-1----:R1:W2:Y:S02]  /*bc10*/  SYNCS.PHASECHK.TRANS64.TRYWAIT P0, [R0+URZ+0xb0], R7 ;  /* 0x0000b007000075a7 */ /* 0x0022a400080011ff */
[----:B--2---:R-:W-:Y:S05]  /*bc20*/  @!P0 NANOSLEEP.SYNCS 0x989680 ;  /* 0x009896800000895d */ /* 0x004fea0003900000 */
[----:B------:R-:W2:Y:S02]  /*bc30*/  @!P0 SYNCS.PHASECHK.TRANS64 P0, [R0+URZ+0xb0], R7 ;  /* 0x0000b007000085a7 */ /* 0x000ea400080010ff */
[----:B--2---:R-:W-:Y:S05]  /*bc40*/  @!P0 BRA `(.L_x_155) ;  /* 0xfffffffc00f08947 */ /* 0x004fea000383ffff */
[----:B------:R-:W-:Y:S05]  /*bc50*/  BRA `(.L_x_156) ;  /* 0xffffff6c00747947 */ /* 0x000fea000383ffff */
.L_x_51:
[----:B-1----:R1:W2:Y:S02]  /*bc60*/  SYNCS.PHASECHK.TRANS64.TRYWAIT P1, [R0+URZ+0xa0], R5 ;  /* 0x0000a005000075a7 */ /* 0x0022a400080211ff */
[----:B--2---:R-:W-:Y:S05]  /*bc70*/  @!P1 NANOSLEEP.SYNCS 0x989680 ;  /* 0x009896800000995d */ /* 0x004fea0003900000 */
[----:B------:R-:W2:Y:S02]  /*bc80*/  @!P1 SYNCS.PHASECHK.TRANS64 P1, [R0+URZ+0xa0], R5 ;  /* 0x0000a005000095a7 */ /* 0x000ea400080210ff */
[----:B--2---:R-:W-:Y:S05]  /*bc90*/  @!P1 BRA `(.L_x_51) ;  /* 0xfffffffc00f09947 */ /* 0x004fea000383ffff */
[----:B------:R-:W-:Y:S05]  /*bca0*/  BRA `(.L_x_157) ;  /* 0xffffff6c00a47947 */ /* 0x000fea000383ffff */
.L_x_54:
[----:B------:R-:W-:-:S07]  /*bcb0*/  MOV R0, UR5 ;  /* 0x0000000500007c02 */ /* 0x000fce0008000f00 */
.L_x_158:
[----:B-1----:R1:W2:Y:S02]  /*bcc0*/  SYNCS.PHASECHK.TRANS64.TRYWAIT P0, [R0+URZ+0xb0], R3 ;  /* 0x0000b003000075a7 */ /* 0x0022a400080011ff */
[----:B--2---:R-:W-:Y:S05]  /*bcd0*/  @!P0 NANOSLEEP.SYNCS 0x989680 ;  /* 0x009896800000895d */ /* 0x004fea0003900000 */
[----:B------:R-:W2:Y:S02]  /*bce0*/  @!P0 SYNCS.PHASECHK.TRANS64 P0, [R0+URZ+0xb0], R3 ;  /* 0x0000b003000085a7 */ /* 0x000ea400080010ff */
[----:B--2---:R-:W-:Y:S05]  /*bcf0*/  @!P0 BRA `(.L_x_158) ;  /* 0xfffffffc00f08947 */ /* 0x004fea000383ffff */
[----:B------:R-:W-:Y:S05]  /*bd00*/  BRA `(.L_x_53) ;  /* 0xffffff6c00f87947 */ /* 0x000fea000383ffff */
.L_x_63:
[----:B-1----:R-:W-:-:S04]  /*bd10*/  MOV R4, UR6 ;  /* 0x0000000600047c02 */ /* 0x002fc80008000f00 */
[----:B------:R1:W2:Y:S03]  /*bd20*/  SYNCS.PHASECHK.TRANS64.TRYWAIT P0, [R4+URZ+0x8], R5 ;  /* 0x00000805040075a7 */ /* 0x0002a600080011ff */
[----:B--2---:R-:W-:Y:S05]  /*bd30*/  @!P0 NANOSLEEP.SYNCS 0x989680 ;  /* 0x009896800000895d */ /* 0x004fea0003900000 */
[----:B------:R-:W2:Y:S02]  /*bd40*/  @!P0 SYNCS.PHASECHK.TRANS64 P0, [R4+URZ+0x8], R5 ;  /* 0x00000805040085a7 */ /* 0x000ea400080010ff */
[----:B--2---:R-:W-:Y:S05]  /*bd50*/  @!P0 BRA `(.L_x_63) ;  /* 0xfffffffc00ec8947 */ /* 0x004fea000383ffff */
[----:B------:R-:W-:Y:S05]  /*bd60*/  BRA `(.L_x_62) ;  /* 0xffffff7000ac7947 */ /* 0x000fea000383ffff */
.L_x_65:
[----:B------:R-:W-:Y:S01]  /*bd70*/  BSSY B0, `(.L_x_159) ;  /* 0x0000006000007945 */ /* 0x000fe20003800000 */
[----:B------:R-:W-:-:S07]  /*bd80*/  MOV R15, 0xffffffff ;  /* 0xffffffff000f7802 */ /* 0x000fce0000000f00 */
[----:B-1---5:R-:W-:Y:S05]  /*bd90*/  WARPSYNC.COLLECTIVE R15, `(.L_x_160) ;  /* 0x000000000f0c7348 */ /* 0x022fea0003c00000 */
[----:B------:R-:W-:Y:S02]  /*bda0*/  ELECT P6, UR79, PT ;  /* 0x00000000004f782f */ /* 0x000fe400038c0000 */
[----:B------:R-:W-:Y:S01]  /*bdb0*/  MOV R14, UR79 ;  /* 0x0000004f000e7c02 */ /* 0x000fe20008000f00 */
[----:B-1---5:R-:W-:Y:S10]  /*bdc0*/  ENDCOLLECTIVE ;  /* 0x000000000000791b */ /* 0x022ff40003800000 */
.L_x_160:
[----:B------:R-:W-:Y:S05]  /*bdd0*/  BSYNC B0 ;  /* 0x0000000000007941 */ /* 0x000fea0003800000 */
.L_x_159:
[----:B------:R-:W-:Y:S05]  /*bde0*/  BRA `(.L_x_161) ;  /* 0xffffff7000dc7947 */ /* 0x000fea000383ffff */
.L_x_67:
[----:B-1----:R-:W-:-:S04]  /*bdf0*/  MOV R2, UR6 ;  /* 0x0000000600027c02 */ /* 0x002fc80008000f00 */
[----:B------:R1:W2:Y:S03]  /*be00*/  SYNCS.PHASECHK.TRANS64.TRYWAIT P0, [R2+URZ+0x8], R3 ;  /* 0x00000803020075a7 */ /* 0x0002a600080011ff */
[----:B--2---:R-:W-:Y:S05]  /*be10*/  @!P0 NANOSLEEP.SYNCS 0x989680 ;  /* 0x009896800000895d */ /* 0x004fea0003900000 */
[----:B------:R-:W2:Y:S02]  /*be20*/  @!P0 SYNCS.PHASECHK.TRANS64 P0, [R2+URZ+0x8], R3 ;  /* 0x00000803020085a7 */ /* 0x000ea400080010ff */
[----:B--2---:R-:W-:Y:S05]  /*be30*/  @!P0 BRA `(.L_x_67) ;  /* 0xfffffffc00ec8947 */ /* 0x004fea000383ffff */
[----:B------:R-:W-:Y:S05]  /*be40*/  BRA `(.L_x_66) ;  /* 0xffffff7000e07947 */ /* 0x000fea000383ffff */
.L_x_68:
[----:B-1----:R1:W2:Y:S02]  /*be50*/  SYNCS.PHASECHK.TRANS64.TRYWAIT P0, [R0+URZ+0xa0], R5 ;  /* 0x0000a005000075a7 */ /* 0x0022a400080011ff */
[----:B--2---:R-:W-:Y:S05]  /*be60*/  @!P0 NANOSLEEP.SYNCS 0x989680 ;  /* 0x009896800000895d */ /* 0x004fea0003900000 */
[----:B------:R-:W2:Y:S02]  /*be70*/  @!P0 SYNCS.PHASECHK.TRANS64 P0, [R0+URZ+0xa0], R5 ;  /* 0x0000a005000085a7 */ /* 0x000ea400080010ff */
[----:B--2---:R-:W-:Y:S05]  /*be80*/  @!P0 BRA `(.L_x_68) ;  /* 0xfffffffc00f08947 */ /* 0x004fea000383ffff */
[----:B------:R-:W-:Y:S05]  /*be90*/  BRA `(.L_x_162) ;  /* 0xffffff7400cc7947 */ /* 0x000fea000383ffff */
.L_x_70:
[----:B------:R-:W-:-:S07]  /*bea0*/  MOV R0, UR9 ;  /* 0x0000000900007c02 */ /* 0x000fce0008000f00 */
.L_x_163:
[----:B-1----:R1:W2:Y:S02]  /*beb0*/  SYNCS.PHASECHK.TRANS64.TRYWAIT P0, [R0+URZ+0xd0], R5 ;  /* 0x0000d005000075a7 */ /* 0x0022a400080011ff */
[----:B--2---:R-:W-:Y:S05]  /*bec0*/  @!P0 NANOSLEEP.SYNCS 0x989680 ;  /* 0x009896800000895d */ /* 0x004fea0003900000 */
[----:B------:R-:W2:Y:S02]  /*bed0*/  @!P0 SYNCS.PHASECHK.TRANS64 P0, [R0+URZ+0xd0], R5 ;  /* 0x0000d005000085a7 */ /* 0x000ea400080010ff */
[----:B--2---:R-:W-:Y:S05]  /*bee0*/  @!P0 BRA `(.L_x_163) ;  /* 0xfffffffc00f08947 */ /* 0x004fea000383ffff */
[----:B------:R-:W-:Y:S05]  /*bef0*/  BRA `(.L_x_164) ;  /* 0xffffff7800187947 */ /* 0x000fea000383ffff */
.L_x_73:
[----:B------:R-:W-:Y:S07]  /*bf00*/  MOV R0, UR8 ;  /* 0x0000000800007c02 */ /* 0x000fee0008000f00 */
.L_x_165:
[----:B-1----:R1:W2:Y:S02]  /*bf10*/  SYNCS.PHASECHK.TRANS64.TRYWAIT P0, [R0+URZ], R5 ;  /* 0x00000005000075a7 */ /* 0x0022a400080011ff */
[----:B--2---:R-:W-:Y:S05]  /*bf20*/  @!P0 NANOSLEEP.SYNCS 0x989680 ;  /* 0x009896800000895d */ /* 0x004fea0003900000 */
[----:B------:R-:W2:Y:S02]  /*bf30*/  @!P0 SYNCS.PHASECHK.TRANS64 P0, [R0+URZ], R5 ;  /* 0x00000005000085a7 */ /* 0x000ea400080010ff */
[----:B--2---:R-:W-:Y:S05]  /*bf40*/  @!P0 BRA `(.L_x_165) ;  /* 0xfffffffc00f08947 */ /* 0x004fea000383ffff */
[----:B------:R-:W-:Y:S05]  /*bf50*/  BRA `(.L_x_72) ;  /* 0xffffff78002c7947 */ /* 0x000fea000383ffff */
.L_x_77:
[----:B-1----:R-:W-:-:S07]  /*bf60*/  MOV R0, UR5 ;  /* 0x0000000500007c02 */ /* 0x002fce0008000f00 */
.L_x_166:
[----:B-1----:R1:W2:Y:S02]  /*bf70*/  SYNCS.PHASECHK.TRANS64.TRYWAIT P0, [R0+URZ], R3 ;  /* 0x00000003000075a7 */ /* 0x0022a400080011ff */
[----:B--2---:R-:W-:Y:S05]  /*bf80*/  @!P0 NANOSLEEP.SYNCS 0x989680 ;  /* 0x009896800000895d */ /* 0x004fea0003900000 */
[----:B------:R-:W2:Y:S02]  /*bf90*/  @!P0 SYNCS.PHASECHK.TRANS64 P0, [R0+URZ], R3 ;  /* 0x00000003000085a7 */ /* 0x000ea400080010ff */
[----:B--2---:R-:W-:Y:S05]  /*bfa0*/  @!P0 BRA `(.L_x_166) ;  /* 0xfffffffc00f08947 */ /* 0x004fea000383ffff */
[----:B------:R-:W-:Y:S05]  /*bfb0*/  BRA `(.L_x_167) ;  /* 0xffffff7c00207947 */ /* 0x000fea000383ffff */
.L_x_80:
[----:B------:R-:W-:-:S07]  /*bfc0*/  MOV R0, UR7 ;  /* 0x0000000700007c02 */ /* 0x000fce0008000f00 */
.L_x_168:
[----:B-1----:R1:W2:Y:S02]  /*bfd0*/  SYNCS.PHASECHK.TRANS64.TRYWAIT P1, [R0+URZ+0x100], R3 ;  /* 0x00010003000075a7 */ /* 0x0022a400080211ff */
[----:B--2---:R-:W-:Y:S05]  /*bfe0*/  @!P1 NANOSLEEP.SYNCS 0x989680 ;  /* 0x009896800000995d */ /* 0x004fea0003900000 */
[----:B------:R-:W2:Y:S02]  /*bff0*/  @!P1 SYNCS.PHASECHK.TRANS64 P1, [R0+URZ+0x100], R3 ;  /* 0x00010003000095a7 */ /* 0x000ea400080210ff */
[----:B--2---:R-:W-:Y:S05]  /*c000*/  @!P1 BRA `(.L_x_168) ;  /* 0xfffffffc00f09947 */ /* 0x004fea000383ffff */
[----:B------:R-:W-:Y:S05]  /*c010*/  BRA `(.L_x_169) ;  /* 0xffffff7c006c7947 */ /* 0x000fea000383ffff */
.L_x_85:
[----:B--2---:R2:W4:Y:S02]  /*c020*/  SYNCS.PHASECHK.TRANS64.TRYWAIT P0, [R0+URZ+0xa0], R3 ;  /* 0x0000a003000075a7 */ /* 0x00452400080011ff */
[----:B----4-:R-:W-:Y:S05]  /*c030*/  @!P0 NANOSLEEP.SYNCS 0x989680 ;  /* 0x009896800000895d */ /* 0x010fea0003900000 */
[----:B------:R-:W4:Y:S02]  /*c040*/  @!P0 SYNCS.PHASECHK.TRANS64 P0, [R0+URZ+0xa0], R3 ;  /* 0x0000a003000085a7 */ /* 0x000f2400080010ff */
[----:B----4-:R-:W-:Y:S05]  /*c050*/  @!P0 BRA `(.L_x_85) ;  /* 0xfffffffc00f08947 */ /* 0x010fea000383ffff */
[----:B------:R-:W-:Y:S05]  /*c060*/  BRA `(.L_x_170) ;  /* 0xffffff8000807947 */ /* 0x000fea000383ffff */
.L_x_88:
[----:B------:R-:W-:Y:S07]  /*c070*/  MOV R0, UR7 ;  /* 0x0000000700007c02 */ /* 0x000fee0008000f00 */
.L_x_171:
[----:B--2---:R2:W4:Y:S02]  /*c080*/  SYNCS.PHASECHK.TRANS64.TRYWAIT P0, [R0+URZ+0x98], R3 ;  /* 0x00009803000075a7 */ /* 0x00452400080011ff */
[----:B----4-:R-:W-:Y:S05]  /*c090*/  @!P0 NANOSLEEP.SYNCS 0x989680 ;  /* 0x009896800000895d */ /* 0x010fea0003900000 */
[----:B------:R-:W4:Y:S02]  /*c0a0*/  @!P0 SYNCS.PHASECHK.TRANS64 P0, [R0+URZ+0x98], R3 ;  /* 0x00009803000085a7 */ /* 0x000f2400080010ff */
[----:B----4-:R-:W-:Y:S05]  /*c0b0*/  @!P0 BRA `(.L_x_171) ;  /* 0xfffffffc00f08947 */ /* 0x010fea000383ffff */
[----:B------:R-:W-:Y:S05]  /*c0c0*/  BRA `(.L_x_87) ;  /* 0xffffff8400607947 */ /* 0x000fea000383ffff */
.L_x_91:
[----:B------:R-:W-:Y:S07]  /*c0d0*/  MOV R3, UR7 ;  /* 0x0000000700037c02 */ /* 0x000fee0008000f00 */
.L_x_172:
[----:B-1----:R1:W2:Y:S02]  /*c0e0*/  SYNCS.PHASECHK.TRANS64.TRYWAIT P0, [R3+URZ+0x70], R12 ;  /* 0x0000700c030075a7 */ /* 0x0022a400080011ff */
[----:B--2---:R-:W-:Y:S05]  /*c0f0*/  @!P0 NANOSLEEP.SYNCS 0x989680 ;  /* 0x009896800000895d */ /* 0x004fea0003900000 */
[----:B------:R-:W2:Y:S02]  /*c100*/  @!P0 SYNCS.PHASECHK.TRANS64 P0, [R3+URZ+0x70], R12 ;  /* 0x0000700c030085a7 */ /* 0x000ea400080010ff */
[----:B--2---:R-:W-:Y:S05]  /*c110*/  @!P0 BRA `(.L_x_172) ;  /* 0xfffffffc00f08947 */ /* 0x004fea000383ffff */
[----:B------:R-:W-:Y:S05]  /*c120*/  BRA `(.L_x_173) ;  /* 0xffffff8400d87947 */ /* 0x000fea000383ffff */
.L_x_92:
[----:B-1----:R-:W-:Y:S07]  /*c130*/  MOV R3, UR7 ;  /* 0x0000000700037c02 */ /* 0x002fee0008000f00 */
.L_x_174:
[----:B-1----:R1:W2:Y:S02]  /*c140*/  SYNCS.PHASECHK.TRANS64.TRYWAIT P0, [R3+URZ+0x78], R12 ;  /* 0x0000780c030075a7 */ /* 0x0022a400080011ff */
[----:B--2---:R-:W-:Y:S05]  /*c150*/  @!P0 NANOSLEEP.SYNCS 0x989680 ;  /* 0x009896800000895d */ /* 0x004fea0003900000 */
[----:B------:R-:W2:Y:S02]  /*c160*/  @!P0 SYNCS.PHASECHK.TRANS64 P0, [R3+URZ+0x78], R12 ;  /* 0x0000780c030085a7 */ /* 0x000ea400080010ff */
[----:B--2---:R-:W-:Y:S05]  /*c170*/  @!P0 BRA `(.L_x_174) ;  /* 0xfffffffc00f08947 */ /* 0x004fea000383ffff */
[----:B------:R-:W-:Y:S05]  /*c180*/  BRA `(.L_x_175) ;  /* 0xffffff8800147947 */ /* 0x000fea000383ffff */
.L_x_93:
[----:B-1----:R-:W-:Y:S07]  /*c190*/  MOV R3, UR7 ;  /* 0x0000000700037c02 */ /* 0x002fee0008000f00 */
.L_x_176:
[----:B-1----:R1:W2:Y:S02]  /*c1a0*/  SYNCS.PHASECHK.TRANS64.TRYWAIT P0, [R3+URZ+0x80], R12 ;  /* 0x0000800c030075a7 */ /* 0x0022a400080011ff */
[----:B--2---:R-:W-:Y:S05]  /*c1b0*/  @!P0 NANOSLEEP.SYNCS 0x989680 ;  /* 0x009896800000895d */ /* 0x004fea0003900000 */
[----:B------:R-:W2:Y:S02]  /*c1c0*/  @!P0 SYNCS.PHASECHK.TRANS64 P0, [R3+URZ+0x80], R12 ;  /* 0x0000800c030085a7 */ /* 0x000ea400080010ff */
[----:B--2---:R-:W-:Y:S05]  /*c1d0*/  @!P0 BRA `(.L_x_176) ;  /* 0xfffffffc00f08947 */ /* 0x004fea000383ffff */
[----:B------:R-:W-:Y:S05]  /*c1e0*/  BRA `(.L_x_177) ;  /* 0xffffff88005c7947 */ /* 0x000fea000383ffff */
.L_x_94:
[----:B------:R-:W-:Y:S07]  /*c1f0*/  MOV R3, UR7 ;  /* 0x0000000700037c02 */ /* 0x000fee0008000f00 */
.L_x_178:
[----:B-1----:R1:W2:Y:S02]  /*c200*/  SYNCS.PHASECHK.TRANS64.TRYWAIT P0, [R3+URZ+0x88], R12 ;  /* 0x0000880c030075a7 */ /* 0x0022a400080011ff */
[----:B--2---:R-:W-:Y:S05]  /*c210*/  @!P0 NANOSLEEP.SYNCS 0x989680 ;  /* 0x009896800000895d */ /* 0x004fea0003900000 */
[----:B------:R-:W2:Y:S02]  /*c220*/  @!P0 SYNCS.PHASECHK.TRANS64 P0, [R3+URZ+0x88], R12 ;  /* 0x0000880c030085a7 */ /* 0x000ea400080010ff */
[----:B--2---:R-:W-:Y:S05]  /*c230*/  @!P0 BRA `(.L_x_178) ;  /* 0xfffffffc00f08947 */ /* 0x004fea000383ffff */
[----:B------:R-:W-:Y:S05]  /*c240*/  BRA `(.L_x_179) ;  /* 0xffffff8800e47947 */ /* 0x000fea000383ffff */
.L_x_96:
[----:B------:R-:W-:-:S07]  /*c250*/  MOV R0, UR7 ;  /* 0x0000000700007c02 */ /* 0x000fce0008000f00 */
.L_x_180:
[----:B-1----:R1:W4:Y:S02]  /*c260*/  SYNCS.PHASECHK.TRANS64.TRYWAIT P0, [R0+URZ+0x70], R3 ;  /* 0x00007003000075a7 */ /* 0x00232400080011ff */
[----:B----4-:R-:W-:Y:S05]  /*c270*/  @!P0 NANOSLEEP.SYNCS 0x989680 ;  /* 0x009896800000895d */ /* 0x010fea0003900000 */
[----:B------:R-:W4:Y:S02]  /*c280*/  @!P0 SYNCS.PHASECHK.TRANS64 P0, [R0+URZ+0x70], R3 ;  /* 0x00007003000085a7 */ /* 0x000f2400080010ff */
[----:B----4-:R-:W-:Y:S05]  /*c290*/  @!P0 BRA `(.L_x_180) ;  /* 0xfffffffc00f08947 */ /* 0x010fea000383ffff */
[----:B------:R-:W-:Y:S05]  /*c2a0*/  BRA `(.L_x_181) ;  /* 0xffffff8c00547947 */ /* 0x000fea000383ffff */
.L_x_97:
[----:B-1----:R-:W-:-:S07]  /*c2b0*/  MOV R0, UR7 ;  /* 0x0000000700007c02 */ /* 0x002fce0008000f00 */
.L_x_182:
[----:B-1----:R1:W4:Y:S02]  /*c2c0*/  SYNCS.PHASECHK.TRANS64.TRYWAIT P0, [R0+URZ+0x78], R3 ;  /* 0x00007803000075a7 */ /* 0x00232400080011ff */
[----:B----4-:R-:W-:Y:S05]  /*c2d0*/  @!P0 NANOSLEEP.SYNCS 0x989680 ;  /* 0x009896800000895d */ /* 0x010fea0003900000 */
[----:B------:R-:W4:Y:S02]  /*c2e0*/  @!P0 SYNCS.PHASECHK.TRANS64 P0, [R0+URZ+0x78], R3 ;  /* 0x00007803000085a7 */ /* 0x000f2400080010ff */
[----:B----4-:R-:W-:Y:S05]  /*c2f0*/  @!P0 BRA `(.L_x_182) ;  /* 0xfffffffc00f08947 */ /* 0x010fea000383ffff */
[----:B------:R-:W-:Y:S05]  /*c300*/  BRA `(.L_x_183) ;  /* 0xffffff8c00447947 */ /* 0x000fea000383ffff */
.L_x_98:
[----:B-1----:R-:W-:-:S07]  /*c310*/  MOV R0, UR7 ;  /* 0x0000000700007c02 */ /* 0x002fce0008000f00 */
.L_x_184:
[----:B-1----:R1:W4:Y:S02]  /*c320*/  SYNCS.PHASECHK.TRANS64.TRYWAIT P0, [R0+URZ+0x80], R3 ;  /* 0x00008003000075a7 */ /* 0x00232400080011ff */
[----:B----4-:R-:W-:Y:S05]  /*c330*/  @!P0 NANOSLEEP.SYNCS 0x989680 ;  /* 0x009896800000895d */ /* 0x010fea0003900000 */
[----:B------:R-:W4:Y:S02]  /*c340*/  @!P0 SYNCS.PHASECHK.TRANS64 P0, [R0+URZ+0x80], R3 ;  /* 0x00008003000085a7 */ /* 0x000f2400080010ff */
[----:B----4-:R-:W-:Y:S05]  /*c350*/  @!P0 BRA `(.L_x_184) ;  /* 0xfffffffc00f08947 */ /* 0x010fea000383ffff */
[----:B------:R-:W-:Y:S05]  /*c360*/  BRA `(.L_x_185) ;  /* 0xffffff8c00347947 */ /* 0x000fea000383ffff */
.L_x_100:
[----:B--2---:R2:W3:Y:S02]  /*c370*/  SYNCS.PHASECHK.TRANS64.TRYWAIT P0, [R0+URZ+0xa0], R3 ;  /* 0x0000a003000075a7 */ /* 0x0044e400080011ff */
[----:B---3--:R-:W-:Y:S05]  /*c380*/  @!P0 NANOSLEEP.SYNCS 0x989680 ;  /* 0x009896800000895d */ /* 0x008fea0003900000 */
[----:B------:R-:W3:Y:S02]  /*c390*/  @!P0 SYNCS.PHASECHK.TRANS64 P0, [R0+URZ+0xa0], R3 ;  /* 0x0000a003000085a7 */ /* 0x000ee400080010ff */
[----:B---3--:R-:W-:Y:S05]  /*c3a0*/  @!P0 BRA `(.L_x_100) ;  /* 0xfffffffc00f08947 */ /* 0x008fea000383ffff */
[----:B------:R-:W-:Y:S05]  /*c3b0*/  BRA `(.L_x_186) ;  /* 0xffffff9000007947 */ /* 0x000fea000383ffff */
.L_x_111:
[----:B-1----:R1:W3:Y:S02]  /*c3c0*/  SYNCS.PHASECHK.TRANS64.TRYWAIT P1, [R3+URZ+0x50], R0 ;  /* 0x00005000030075a7 */ /* 0x0022e400080211ff */
[----:B---3--:R-:W-:Y:S05]  /*c3d0*/  @!P1 NANOSLEEP.SYNCS 0x989680 ;  /* 0x009896800000995d */ /* 0x008fea0003900000 */
[----:B------:R-:W3:Y:S02]  /*c3e0*/  @!P1 SYNCS.PHASECHK.TRANS64 P1, [R3+URZ+0x50], R0 ;  /* 0x00005000030095a7 */ /* 0x000ee400080210ff */
[----:B---3--:R-:W-:Y:S05]  /*c3f0*/  @!P1 BRA `(.L_x_111) ;  /* 0xfffffffc00f09947 */ /* 0x008fea000383ffff */
[----:B------:R-:W-:Y:S05]  /*c400*/  BRA `(.L_x_110) ;  /* 0xffffff9c00287947 */ /* 0x000fea000383ffff */
.L_x_113:
[----:B---3--:R3:W4:Y:S02]  /*c410*/  SYNCS.PHASECHK.TRANS64.TRYWAIT P0, [R171+URZ+0xc0], R2 ;  /* 0x0000c002ab0075a7 */ /* 0x00872400080011ff */
[----:B----4-:R-:W-:Y:S05]  /*c420*/  @!P0 NANOSLEEP.SYNCS 0x989680 ;  /* 0x009896800000895d */ /* 0x010fea0003900000 */
[----:B------:R-:W4:Y:S02]  /*c430*/  @!P0 SYNCS.PHASECHK.TRANS64 P0, [R171+URZ+0xc0], R2 ;  /* 0x0000c002ab0085a7 */ /* 0x000f2400080010ff */
[----:B----4-:R-:W-:Y:S05]  /*c440*/  @!P0 BRA `(.L_x_113) ;  /* 0xfffffffc00f08947 */ /* 0x010fea000383ffff */
[----:B------:R-:W-:Y:S05]  /*c450*/  BRA `(.L_x_112) ;  /* 0xffffff9c00847947 */ /* 0x000fea000383ffff */
.L_x_121:
[----:B--2---:R2:W3:Y:S02]  /*c460*/  SYNCS.PHASECHK.TRANS64.TRYWAIT P0, [R117+URZ+0x50], R0 ;  /* 0x00005000750075a7 */ /* 0x0044e400080011ff */
[----:B---3--:R-:W-:Y:S05]  /*c470*/  @!P0 NANOSLEEP.SYNCS 0x989680 ;  /* 0x009896800000895d */ /* 0x008fea0003900000 */
[----:B------:R-:W3:Y:S02]  /*c480*/  @!P0 SYNCS.PHASECHK.TRANS64 P0, [R117+URZ+0x50], R0 ;  /* 0x00005000750085a7 */ /* 0x000ee400080010ff */
[----:B---3--:R-:W-:Y:S05]  /*c490*/  @!P0 BRA `(.L_x_121) ;  /* 0xfffffffc00f08947 */ /* 0x008fea000383ffff */
[----:B------:R-:W-:Y:S05]  /*c4a0*/  BRA `(.L_x_120) ;  /* 0xffffffb000887947 */ /* 0x000fea000383ffff */
.L_x_129:
[----:B--2---:R2:W3:Y:S02]  /*c4b0*/  SYNCS.PHASECHK.TRANS64.TRYWAIT P0, [R0+URZ+0x50], R7 ;  /* 0x00005007000075a7 */ /* 0x0044e400080011ff */
[----:B---3--:R-:W-:Y:S05]  /*c4c0*/  @!P0 NANOSLEEP.SYNCS 0x989680 ;  /* 0x009896800000895d */ /* 0x008fea0003900000 */
[----:B------:R-:W3:Y:S02]  /*c4d0*/  @!P0 SYNCS.PHASECHK.TRANS64 P0, [R0+URZ+0x50], R7 ;  /* 0x00005007000085a7 */ /* 0x000ee400080010ff */
[----:B---3--:R-:W-:Y:S05]  /*c4e0*/  @!P0 BRA `(.L_x_129) ;  /* 0xfffffffc00f08947 */ /* 0x008fea000383ffff */
[----:B------:R-:W-:Y:S05]  /*c4f0*/  BRA `(.L_x_128) ;  /* 0xffffffc400dc7947 */ /* 0x000fea000383ffff */
.L_x_137:
[----:B--2---:R2:W3:Y:S02]  /*c500*/  SYNCS.PHASECHK.TRANS64.TRYWAIT P0, [R0+URZ+0x50], R5 ;  /* 0x00005005000075a7 */ /* 0x0044e400080011ff */
[----:B---3--:R-:W-:Y:S05]  /*c510*/  @!P0 NANOSLEEP.SYNCS 0x989680 ;  /* 0x009896800000895d */ /* 0x008fea0003900000 */
[----:B------:R-:W3:Y:S02]  /*c520*/  @!P0 SYNCS.PHASECHK.TRANS64 P0, [R0+URZ+0x50], R5 ;  /* 0x00005005000085a7 */ /* 0x000ee400080010ff */
[----:B---3--:R-:W-:Y:S05]  /*c530*/  @!P0 BRA `(.L_x_137) ;  /* 0xfffffffc00f08947 */ /* 0x008fea000383ffff */
[----:B------:R-:W-:Y:S05]  /*c540*/  BRA `(.L_x_136) ;  /* 0xffffffdc003c7947 */ /* 0x000fea000383ffff */
        .weak           $__internal_0_$__cuda_sm10x_tcgen05_guardrail_trap_col_being_dealloced_not_returned_by_alloc
        .type           $__internal_0_$__cuda_sm10x_tcgen05_guardrail_trap_col_being_dealloced_not_returned_by_alloc,@function
        .size           $__internal_0_$__cuda_sm10x_tcgen05_guardrail_trap_col_being_dealloced_not_returned_by_alloc,($__internal_1_$__cuda_sm10x_tcgen05_guardrail_trap_phase_invalid_during_alloc - $__internal_0_$__cuda_sm10x_tcgen05_guardrail_trap_col_being_dealloced_not_returned_by_alloc)
$__internal_0_$__cuda_sm10x_tcgen05_guardrail_trap_col_being_dealloced_not_returned_by_alloc:
[----:B------:R-:W-:Y:S05]  /*c550*/  BPT.TRAP 0x1 ;  /* 0x000000040000795c */ /* 0x000fea0000300000 */
[----:B------:R-:W-:-:S04]  /*c560*/  HFMA2 R3, -RZ, RZ, 0, 0 ;  /* 0x00000000ff037431 */ /* 0x000fc800000001ff */
[----:B------:R-:W-:Y:S05]  /*c570*/  RET.REL.NODEC R2 `(_ZN7cutlass13device_kernelINS_4gemm6kernel13GemmUniversalIN4cute5tupleIJiiiiEEENS1_10collective13CollectiveMmaINS1_35MainloopSm100TmaUmmaWarpSpecializedILi5ELi2ELi2ENS5_IJNS4_1CILi2EEENSA_ILi1EEESC_EEEEENS5_IJNSA_ILi256EEESF_NSA_ILi128EEEEEEaNS5_IJlSC_lEEEaSI_NS4_8TiledMMAINS4_8MMA_AtomIJNS4_21SM100_MMA_S8_2x1SM_SSIaaiLi256ELi256ELNS4_4UMMA5MajorE0ELSN_0ELNSM_8SaturateE0EEEEEENS4_6LayoutINS5_IJSC_SC_SC_EEENS5_IJNSA_ILi0EEEST_ST_EEEEENS5_IJNS4_10UnderscoreESW_SW_EEEEENS4_18SM100_TMA_2SM_LOADENS4_14ComposedLayoutINS4_7SwizzleILi3ELi4ELi3EEENS4_18smem_ptr_flag_bitsILi8EEENSR_INS5_IJNSA_ILi8EEESG_EEENS5_IJSG_SC_EEEEEEEvNS4_8identityESZ_S19_vS1A_EENS_8epilogue10collective18CollectiveEpilogueINS1C_23Sm100TmaWarpSpecializedILi4ELi2ELi64ELb0ELb0EEEJNS5_IJSG_SF_SG_EEENS5_IJNSR_ISG_SC_EENSR_INSA_ILi64EEESC_EEEEEaSI_aSI_NS1C_6fusion15FusionCallbacksIS1G_NS1M_17LinearCombinationIaiaiLNS_15FloatRoundStyleE2EEES1H_S1L_JEEENS4_5SM1004TMEM4LOAD26SM100_TMEM_LOAD_32dp32b64xENS4_13SM90_TMA_LOADENS10_INS11_ILi2ELi4ELi3EEES14_NSR_INS5_IJS15_S1J_EEENS5_IJS1J_SC_EEEEEEENS4_39AutoVectorizingCopyWithAssumedAlignmentILi128EEENS4_14SM90_TMA_STOREES21_S23_S23_EEEvvEEEEvNT_6ParamsE) ;  /* 0xffffff3802a07950 */ /* 0x000fea0003c3ffff */
        .weak           $__internal_1_$__cuda_sm10x_tcgen05_guardrail_trap_phase_invalid_during_alloc
        .type           $__internal_1_$__cuda_sm10x_tcgen05_guardrail_trap_phase_invalid_during_alloc,@function
        .size           $__internal_1_$__cuda_sm10x_tcgen05_guardrail_trap_phase_invalid_during_alloc,($__internal_2_$__cuda_sm10x_tcgen05_guardrail_trap_unallocated_columns_being_dealloced - $__internal_1_$__cuda_sm10x_tcgen05_guardrail_trap_phase_invalid_during_alloc)
$__internal_1_$__cuda_sm10x_tcgen05_guardrail_trap_phase_invalid_during_alloc:
[----:B------:R-:W-:Y:S05]  /*c580*/  BPT.TRAP 0x1 ;  /* 0x000000040000795c */ /* 0x000fea0000300000 */
[----:B------:R-:W-:-:S04]  /*c590*/  MOV R3, 0x0 ;  /* 0x0000000000037802 */ /* 0x000fc80000000f00 */
[----:B------:R-:W-:Y:S05]  /*c5a0*/  RET.REL.NODEC R2 `(_ZN7cutlass13device_kernelINS_4gemm6kernel13GemmUniversalIN4cute5tupleIJiiiiEEENS1_10collective13CollectiveMmaINS1_35MainloopSm100TmaUmmaWarpSpecializedILi5ELi2ELi2ENS5_IJNS4_1CILi2EEENSA_ILi1EEESC_EEEEENS5_IJNSA_ILi256EEESF_NSA_ILi128EEEEEEaNS5_IJlSC_lEEEaSI_NS4_8TiledMMAINS4_8MMA_AtomIJNS4_21SM100_MMA_S8_2x1SM_SSIaaiLi256ELi256ELNS4_4UMMA5MajorE0ELSN_0ELNSM_8SaturateE0EEEEEENS4_6LayoutINS5_IJSC_SC_SC_EEENS5_IJNSA_ILi0EEEST_ST_EEEEENS5_IJNS4_10UnderscoreESW_SW_EEEEENS4_18SM100_TMA_2SM_LOADENS4_14ComposedLayoutINS4_7SwizzleILi3ELi4ELi3EEENS4_18smem_ptr_flag_bitsILi8EEENSR_INS5_IJNSA_ILi8EEESG_EEENS5_IJSG_SC_EEEEEEEvNS4_8identityESZ_S19_vS1A_EENS_8epilogue10collective18CollectiveEpilogueINS1C_23Sm100TmaWarpSpecializedILi4ELi2ELi64ELb0ELb0EEEJNS5_IJSG_SF_SG_EEENS5_IJNSR_ISG_SC_EENSR_INSA_ILi64EEESC_EEEEEaSI_aSI_NS1C_6fusion15FusionCallbacksIS1G_NS1M_17LinearCombinationIaiaiLNS_15FloatRoundStyleE2EEES1H_S1L_JEEENS4_5SM1004TMEM4LOAD26SM100_TMEM_LOAD_32dp32b64xENS4_13SM90_TMA_LOADENS10_INS11_ILi2ELi4ELi3EEES14_NSR_INS5_IJS15_S1J_EEENS5_IJS1J_SC_EEEEEEENS4_39AutoVectorizingCopyWithAssumedAlignmentILi128EEENS4_14SM90_TMA_STOREES21_S23_S23_EEEvvEEEEvNT_6ParamsE) ;  /* 0xffffff3802947950 */ /* 0x000fea0003c3ffff */
        .weak           $__internal_2_$__cuda_sm10x_tcgen05_guardrail_trap_unallocated_columns_being_dealloced
        .type           $__internal_2_$__cuda_sm10x_tcgen05_guardrail_trap_unallocated_columns_being_dealloced,@function
        .size           $__internal_2_$__cuda_sm10x_tcgen05_guardrail_trap_unallocated_columns_being_dealloced,(.L_x_188 - $__internal_2_$__cuda_sm10x_tcgen05_guardrail_trap_unallocated_columns_being_dealloced)
$__internal_2_$__cuda_sm10x_tcgen05_guardrail_trap_unallocated_columns_being_dealloced:
[----:B------:R-:W-:Y:S05]  /*c5b0*/  BPT.TRAP 0x1 ;  /* 0x000000040000795c */ /* 0x000fea0000300000 */
[----:B------:R-:W-:-:S04]  /*c5c0*/  HFMA2 R3, -RZ, RZ, 0, 0 ;  /* 0x00000000ff037431 */ /* 0x000fc800000001ff */
[----:B------:R-:W-:Y:S05]  /*c5d0*/  RET.REL.NODEC R2 `(_ZN7cutlass13device_kernelINS_4gemm6kernel13GemmUniversalIN4cute5tupleIJiiiiEEENS1_10collective13CollectiveMmaINS1_35MainloopSm100TmaUmmaWarpSpecializedILi5ELi2ELi2ENS5_IJNS4_1CILi2EEENSA_ILi1EEESC_EEEEENS5_IJNSA_ILi256EEESF_NSA_ILi128EEEEEEaNS5_IJlSC_lEEEaSI_NS4_8TiledMMAINS4_8MMA_AtomIJNS4_21SM100_MMA_S8_2x1SM_SSIaaiLi256ELi256ELNS4_4UMMA5MajorE0ELSN_0ELNSM_8SaturateE0EEEEEENS4_6LayoutINS5_IJSC_SC_SC_EEENS5_IJNSA_ILi0EEEST_ST_EEEEENS5_IJNS4_10UnderscoreESW_SW_EEEEENS4_18SM100_TMA_2SM_LOADENS4_14ComposedLayoutINS4_7SwizzleILi3ELi4ELi3EEENS4_18smem_ptr_flag_bitsILi8EEENSR_INS5_IJNSA_ILi8EEESG_EEENS5_IJSG_SC_EEEEEEEvNS4_8identityESZ_S19_vS1A_EENS_8epilogue10collective18CollectiveEpilogueINS1C_23Sm100TmaWarpSpecializedILi4ELi2ELi64ELb0ELb0EEEJNS5_IJSG_SF_SG_EEENS5_IJNSR_ISG_SC_EENSR_INSA_ILi64EEESC_EEEEEaSI_aSI_NS1C_6fusion15FusionCallbacksIS1G_NS1M_17LinearCombinationIaiaiLNS_15FloatRoundStyleE2EEES1H_S1L_JEEENS4_5SM1004TMEM4LOAD26SM100_TMEM_LOAD_32dp32b64xENS4_13SM90_TMA_LOADENS10_INS11_ILi2ELi4ELi3EEES14_NSR_INS5_IJS15_S1J_EEENS5_IJS1J_SC_EEEEEEENS4_39AutoVectorizingCopyWithAssumedAlignmentILi128EEENS4_14SM90_TMA_STOREES21_S23_S23_EEEvvEEEEvNT_6ParamsE) ;  /* 0xffffff3802887950 */ /* 0x000fea0003c3ffff */
.L_x_187:
[----:B------:R-:W-:-:S00]  /*c5e0*/  BRA `(.L_x_187) ;  /* 0xfffffffc00fc7947 */ /* 0x000fc0000383ffff */
[----:B------:R-:W-:-:S00]  /*c5f0*/  NOP ;  /* 0x0000000000007918 */ /* 0x000fc00000000000 */
        /* <DEDUP_REMOVED lines=8> */
.L_x_188:


//--------------------- .nv.global.init           --------------------------
	.section	.nv.global.init,"aw",@progbits
.nv.global.init:
	.type		$str$27,@object
	.size		$str$27,($str$28 - $str$27)
$str$27:
        /*0000*/ 	.byte	0x28, 0x61, 0x64, 0x64, 0x72, 0x65, 0x73, 0x73, 0x20, 0x26, 0x20, 0x6d, 0x61, 0x73, 0x6b, 0x29
        /*0010*/ 	.byte	0x20, 0x3d, 0x3d, 0x20, 0x30, 0x00
	.type		$str$28,@object
	.size		$str$28,($str$26 - $str$28)
$str$28:
        /*0016*/ 	.byte	0x2f, 0x74, 0x6d, 0x70, 0x2f, 0x63, 0x75, 0x74, 0x6c, 0x61, 0x73, 0x73, 0x5f, 0x73, 0x77, 0x65
        /*0026*/ 	.byte	0x65, 0x70, 0x5f, 0x73, 0x72, 0x63, 0x2f, 0x69, 0x6e, 0x63, 0x6c, 0x75, 0x64, 0x65, 0x2f, 0x63
        /*0036*/ 	.byte	0x75, 0x74, 0x65, 0x2f, 0x70, 0x6f, 0x69, 0x6e, 0x74, 0x65, 0x72, 0x5f, 0x66, 0x6c, 0x61, 0x67
        /*0046*/ 	.byte	0x67, 0x65, 0x64, 0x2e, 0x68, 0x70, 0x70, 0x00
	.type		$str$26,@object
	.size		$str$26,($str$25 - $str$26)
$str$26:
        /*004e*/ 	.byte	0x2f, 0x74, 0x6d, 0x70, 0x2f, 0x63, 0x75, 0x74, 0x6c, 0x61, 0x73, 0x73, 0x5f, 0x73, 0x77, 0x65
        /*005e*/ 	.byte	0x65, 0x70, 0x5f, 0x73, 0x72, 0x63, 0x2f, 0x69, 0x6e, 0x63, 0x6c, 0x75, 0x64, 0x65, 0x2f, 0x63
        /*006e*/ 	.byte	0x75, 0x74, 0x65, 0x2f, 0x61, 0x74, 0x6f, 0x6d, 0x2f, 0x63, 0x6f, 0x70, 0x79, 0x5f, 0x74, 0x72
        /*007e*/ 	.byte	0x61, 0x69, 0x74, 0x73, 0x5f, 0x73, 0x6d, 0x31, 0x30, 0x30, 0x2e, 0x68, 0x70, 0x70, 0x00
	.type		$str$25,@object
	.size		$str$25,(__unnamed_1 - $str$25)
$str$25:
        /*008d*/ 	.byte	0x28, 0x28, 0x75, 0x69, 0x6e, 0x74, 0x33, 0x32, 0x5f, 0x74, 0x28, 0x74, 0x68, 0x72, 0x65, 0x61
        /*009d*/ 	.byte	0x64, 0x49, 0x64, 0x78, 0x2e, 0x78, 0x29, 0x20, 0x2f, 0x20, 0x33, 0x32, 0x29, 0x20, 0x25, 0x20
        /*00ad*/ 	.byte	0x34, 0x29, 0x20, 0x3d, 0x3d, 0x20, 0x28, 0x28, 0x28, 0x74, 0x6d, 0x65, 0x6d, 0x5f, 0x61, 0x64
        /*00bd*/ 	.byte	0x64, 0x72, 0x20, 0x3e, 0x3e, 0x20, 0x31, 0x36, 0x29, 0x20, 0x2f, 0x20, 0x33, 0x32, 0x29, 0x20
        /*00cd*/ 	.byte	0x25, 0x20, 0x34, 0x29, 0x00
	.type		__unnamed_1,@object
	.size		__unnamed_1,(__unnamed_2 - __unnamed_1)
__unnamed_1:
        /*00d2*/ 	.byte	0x61, 0x75, 0x74, 0x6f, 0x20, 0x63, 0x75, 0x74, 0x65, 0x3a, 0x3a, 0x61, 0x73, 0x5f, 0x70, 0x6f
        /* <DEDUP_REMOVED lines=24> */
        /*0262*/ 	.byte	0x5d, 0x00
	.type		__unnamed_2,@object
	.size		__unnamed_2,(__unnamed_3 - __unnamed_2)
__unnamed_2:
        /* <DEDUP_REMOVED lines=26> */
	.type		__unnamed_3,@object
	.size		__unnamed_3,(.L_3 - __unnamed_3)
__unnamed_3:
        /* <DEDUP_REMOVED lines=42> */
        /*0696*/ 	.byte	0x43, 0x3c, 0x30, 0x3e, 0x3e, 0x3e, 0x3e, 0x5d, 0x00
.L_3:


//--------------------- .nv.shared._ZN7cutlass13device_kernelINS_4gemm6kernel13GemmUniversalIN4cute5tupleIJiiiiEEENS1_10collective13CollectiveMmaINS1_35MainloopSm100TmaUmmaWarpSpecializedILi5ELi2ELi2ENS5_IJNS4_1CILi2EEENSA_ILi1EEESC_EEEEENS5_IJNSA_ILi256EEESF_NSA_ILi128EEEEEEaNS5_IJlSC_lEEEaSI_NS4_8TiledMMAINS4_8MMA_AtomIJNS4_21SM100_MMA_S8_2x1SM_SSIaaiLi256ELi256ELNS4_4UMMA5MajorE0ELSN_0ELNSM_8SaturateE0EEEEEENS4_6LayoutINS5_IJSC_SC_SC_EEENS5_IJNSA_ILi0EEEST_ST_EEEEENS5_IJNS4_10UnderscoreESW_SW_EEEEENS4_18SM100_TMA_2SM_LOADENS4_14ComposedLayoutINS4_7SwizzleILi3ELi4ELi3EEENS4_18smem_ptr_flag_bitsILi8EEENSR_INS5_IJNSA_ILi8EEESG_EEENS5_IJSG_SC_EEEEEEEvNS4_8identityESZ_S19_vS1A_EENS_8epilogue10collective18CollectiveEpilogueINS1C_23Sm100TmaWarpSpecializedILi4ELi2ELi64ELb0ELb0EEEJNS5_IJSG_SF_SG_EEENS5_IJNSR_ISG_SC_EENSR_INSA_ILi64EEESC_EEEEEaSI_aSI_NS1C_6fusion15FusionCallbacksIS1G_NS1M_17LinearCombinationIaiaiLNS_15FloatRoundStyleE2EEES1H_S1L_JEEENS4_5SM1004TMEM4LOAD26SM100_TMEM_LOAD_32dp32b64xENS4_13SM90_TMA_LOADENS10_INS11_ILi2ELi4ELi3EEES14_NSR_INS5_IJS15_S1J_EEENS5_IJS1J_SC_EEEEEEENS4_39AutoVectorizingCopyWithAssumedAlignmentILi128EEENS4_14SM90_TMA_STOREES21_S23_S23_EEEvvEEEEvNT_6ParamsE --------------------------
	.section	.nv.shared._ZN7cutlass13device_kernelINS_4gemm6kernel13GemmUniversalIN4cute5tupleIJiiiiEEENS1_10collective13CollectiveMmaINS1_35MainloopSm100TmaUmmaWarpSpecializedILi5ELi2ELi2ENS5_IJNS4_1CILi2EEENSA_ILi1EEESC_EEEEENS5_IJNSA_ILi256EEESF_NSA_ILi128EEEEEEaNS5_IJlSC_lEEEaSI_NS4_8TiledMMAINS4_8MMA_AtomIJNS4_21SM100_MMA_S8_2x1SM_SSIaaiLi256ELi256ELNS4_4UMMA5MajorE0ELSN_0ELNSM_8SaturateE0EEEEEENS4_6LayoutINS5_IJSC_SC_SC_EEENS5_IJNSA_ILi0EEEST_ST_EEEEENS5_IJNS4_10UnderscoreESW_SW_EEEEENS4_18SM100_TMA_2SM_LOADENS4_14ComposedLayoutINS4_7SwizzleILi3ELi4ELi3EEENS4_18smem_ptr_flag_bitsILi8EEENSR_INS5_IJNSA_ILi8EEESG_EEENS5_IJSG_SC_EEEEEEEvNS4_8identityESZ_S19_vS1A_EENS_8epilogue10collective18CollectiveEpilogueINS1C_23Sm100TmaWarpSpecializedILi4ELi2ELi64ELb0ELb0EEEJNS5_IJSG_SF_SG_EEENS5_IJNSR_ISG_SC_EENSR_INSA_ILi64EEESC_EEEEEaSI_aSI_NS1C_6fusion15FusionCallbacksIS1G_NS1M_17LinearCombinationIaiaiLNS_15FloatRoundStyleE2EEES1H_S1L_JEEENS4_5SM1004TMEM4LOAD26SM100_TMEM_LOAD_32dp32b64xENS4_13SM90_TMA_LOADENS10_INS11_ILi2ELi4ELi3EEES14_NSR_INS5_IJS15_S1J_EEENS5_IJS1J_SC_EEEEEEENS4_39AutoVectorizingCopyWithAssumedAlignmentILi128EEENS4_14SM90_TMA_STOREES21_S23_S23_EEEvvEEEEvNT_6ParamsE,"aw",@nobits
	.sectionflags	@""
	.align	16
	.zero		1024


//--------------------- .nv.shared.reserved.0     --------------------------
	.section	.nv.shared.reserved.0,"aw",@nobits
	.weak		__nv_reservedSMEM_offset_0_alias
	.size		__nv_reservedSMEM_offset_0_alias, 0, 64
	.other		__nv_reservedSMEM_offset_0_alias,@"STO_CUDA_RESERVED_SHARED STV_DEFAULT"
__nv_reservedSMEM_offset_0_alias:
	.zero		0
.nv.shared.reserved.0:
	.zero		64
	.weak		__nv_reservedSMEM_tcgen05_partition
	.type		__nv_reservedSMEM_tcgen05_partition,@object
	.size		__nv_reservedSMEM_tcgen05_partition,(.L_0 - __nv_reservedSMEM_tcgen05_partition)
__nv_reservedSMEM_tcgen05_partition:
	.zero		32
.L_0:


//--------------------- .nv.global                --------------------------
	.section	.nv.global,"aw",@nobits
.nv.global:
	.type		_ZN40_INTERNAL_82298200_4_k_cu_34a8b856_110174cute1_E,@object
	.size		_ZN40_INTERNAL_82298200_4_k_cu_34a8b856_110174cute1_E,(_ZN40_INTERNAL_82298200_4_k_cu_34a8b856_110174cuda3std3__45__cpo6cbeginE - _ZN40_INTERNAL_82298200_4_k_cu_34a8b856_110174cute1_E)
_ZN40_INTERNAL_82298200_4_k_cu_34a8b856_110174cute1_E:
	.zero		1
	.type		_ZN40_INTERNAL_82298200_4_k_cu_34a8b856_110174cuda3std3__45__cpo6cbeginE,@object
	.size		_ZN40_INTERNAL_82298200_4_k_cu_34a8b856_110174cuda3std3__45__cpo6cbeginE,(_ZN40_INTERNAL_82298200_4_k_cu_34a8b856_110174cuda3std3__48in_placeE - _ZN40_INTERNAL_82298200_4_k_cu_34a8b856_110174cuda3std3__45__cpo6cbeginE)
_ZN40_INTERNAL_82298200_4_k_cu_34a8b856_110174cuda3std3__45__cpo6cbeginE:
	.zero		1
	.type		_ZN40_INTERNAL_82298200_4_k_cu_34a8b856_110174cuda3std3__48in_placeE,@object
	.size		_ZN40_INTERNAL_82298200_4_k_cu_34a8b856_110174cuda3std3__48in_placeE,(_ZN40_INTERNAL_82298200_4_k_cu_34a8b856_110174cuda3std6ranges3__45__cpo9iter_moveE - _ZN40_INTERNAL_82298200_4_k_cu_34a8b856_110174cuda3std3__48in_placeE)
_ZN40_INTERNAL_82298200_4_k_cu_34a8b856_110174cuda3std3__48in_placeE:
	.zero		1
	.type		_ZN40_INTERNAL_82298200_4_k_cu_34a8b856_110174cuda3std6ranges3__45__cpo9iter_moveE,@object
	.size		_ZN40_INTERNAL_82298200_4_k_cu_34a8b856_110174cuda3std6ranges3__45__cpo9iter_moveE,(_ZN40_INTERNAL_82298200_4_k_cu_34a8b856_110174cuda3std3__45__cpo5beginE - _ZN40_INTERNAL_82298200_4_k_cu_34a8b856_110174cuda3std6ranges3__45__cpo9iter_moveE)
_ZN40_INTERNAL_82298200_4_k_cu_34a8b856_110174cuda3std6ranges3__45__cpo9iter_moveE:
	.zero		1
	.type		_ZN40_INTERNAL_82298200_4_k_cu_34a8b856_110174cuda3std3__45__cpo5beginE,@object
	.size		_ZN40_INTERNAL_82298200_4_k_cu_34a8b856_110174cuda3std3__45__cpo5beginE,(_ZN40_INTERNAL_82298200_4_k_cu_34a8b856_110174cuda3std3__442_GLOBAL__N__82298200_4_k_cu_34a8b856_110176ignoreE - _ZN40_INTERNAL_82298200_4_k_cu_34a8b856_110174cuda3std3__45__cpo5beginE)
_ZN40_INTERNAL_82298200_4_k_cu_34a8b856_110174cuda3std3__45__cpo5beginE:
	.zero		1
	.type		_ZN40_INTERNAL_82298200_4_k_cu_34a8b856_110174cuda3std3__442_GLOBAL__N__82298200_4_k_cu_34a8b856_110176ignoreE,@object
	.size		_ZN40_INTERNAL_82298200_4_k_cu_34a8b856_110174cuda3std3__442_GLOBAL__N__82298200_4_k_cu_34a8b856_110176ignoreE,(_ZN40_INTERNAL_82298200_4_k_cu_34a8b856_110174cute7productE - _ZN40_INTERNAL_82298200_4_k_cu_34a8b856_110174cuda3std3__442_GLOBAL__N__82298200_4_k_cu_34a8b856_110176ignoreE)
_ZN40_INTERNAL_82298200_4_k_cu_34a8b856_110174cuda3std3__442_GLOBAL__N__82298200_4_k_cu_34a8b856_110176ignoreE:
	.zero		1
	.type		_ZN40_INTERNAL_82298200_4_k_cu_34a8b856_110174cute7productE,@object
	.size		_ZN40_INTERNAL_82298200_4_k_cu_34a8b856_110174cute7productE,(_ZN40_INTERNAL_82298200_4_k_cu_34a8b856_110174cuda3std3__45__cpo3endE - _ZN40_INTERNAL_82298200_4_k_cu_34a8b856_110174cute7productE)
_ZN40_INTERNAL_82298200_4_k_cu_34a8b856_110174cute7productE:
	.zero		1
	.type		_ZN40_INTERNAL_82298200_4_k_cu_34a8b856_110174cuda3std3__45__cpo3endE,@object
	.size		_ZN40_INTERNAL_82298200_4_k_cu_34a8b856_110174cuda3std3__45__cpo3endE,(_ZN40_INTERNAL_82298200_4_k_cu_34a8b856_110174cuda3std3__419piecewise_constructE - _ZN40_INTERNAL_82298200_4_k_cu_34a8b856_110174cuda3std3__45__cpo3endE)
_ZN40_INTERNAL_82298200_4_k_cu_34a8b856_110174cuda3std3__45__cpo3endE:
	.zero		1
	.type		_ZN40_INTERNAL_82298200_4_k_cu_34a8b856_110174cuda3std3__419piecewise_constructE,@object
	.size		_ZN40_INTERNAL_82298200_4_k_cu_34a8b856_110174cuda3std3__419piecewise_constructE,(_ZN40_INTERNAL_82298200_4_k_cu_34a8b856_110174cuda3std3__45__cpo4cendE - _ZN40_INTERNAL_82298200_4_k_cu_34a8b856_110174cuda3std3__419piecewise_constructE)
_ZN40_INTERNAL_82298200_4_k_cu_34a8b856_110174cuda3std3__419piecewise_constructE:
	.zero		1
	.type		_ZN40_INTERNAL_82298200_4_k_cu_34a8b856_110174cuda3std3__45__cpo4cendE,@object
	.size		_ZN40_INTERNAL_82298200_4_k_cu_34a8b856_110174cuda3std3__45__cpo4cendE,(_ZN40_INTERNAL_82298200_4_k_cu_34a8b856_110174cuda3std6ranges3__45__cpo4swapE - _ZN40_INTERNAL_82298200_4_k_cu_34a8b856_110174cuda3std3__45__cpo4cendE)
_ZN40_INTERNAL_82298200_4_k_cu_34a8b856_110174cuda3std3__45__cpo4cendE:
	.zero		1
	.type		_ZN40_INTERNAL_82298200_4_k_cu_34a8b856_110174cuda3std6ranges3__45__cpo4swapE,@object
	.size		_ZN40_INTERNAL_82298200_4_k_cu_34a8b856_110174cuda3std6ranges3__45__cpo4swapE,(.L_11 - _ZN40_INTERNAL_82298200_4_k_cu_34a8b856_110174cuda3std6ranges3__45__cpo4swapE)
_ZN40_INTERNAL_82298200_4_k_cu_34a8b856_110174cuda3std6ranges3__45__cpo4swapE:
	.zero		1
.L_11:


//--------------------- .nv.constant0._ZN7cutlass13device_kernelINS_4gemm6kernel13GemmUniversalIN4cute5tupleIJiiiiEEENS1_10collective13CollectiveMmaINS1_35MainloopSm100TmaUmmaWarpSpecializedILi5ELi2ELi2ENS5_IJNS4_1CILi2EEENSA_ILi1EEESC_EEEEENS5_IJNSA_ILi256EEESF_NSA_ILi128EEEEEEaNS5_IJlSC_lEEEaSI_NS4_8TiledMMAINS4_8MMA_AtomIJNS4_21SM100_MMA_S8_2x1SM_SSIaaiLi256ELi256ELNS4_4UMMA5MajorE0ELSN_0ELNSM_8SaturateE0EEEEEENS4_6LayoutINS5_IJSC_SC_SC_EEENS5_IJNSA_ILi0EEEST_ST_EEEEENS5_IJNS4_10UnderscoreESW_SW_EEEEENS4_18SM100_TMA_2SM_LOADENS4_14ComposedLayoutINS4_7SwizzleILi3ELi4ELi3EEENS4_18smem_ptr_flag_bitsILi8EEENSR_INS5_IJNSA_ILi8EEESG_EEENS5_IJSG_SC_EEEEEEEvNS4_8identityESZ_S19_vS1A_EENS_8epilogue10collective18CollectiveEpilogueINS1C_23Sm100TmaWarpSpecializedILi4ELi2ELi64ELb0ELb0EEEJNS5_IJSG_SF_SG_EEENS5_IJNSR_ISG_SC_EENSR_INSA_ILi64EEESC_EEEEEaSI_aSI_NS1C_6fusion15FusionCallbacksIS1G_NS1M_17LinearCombinationIaiaiLNS_15FloatRoundStyleE2EEES1H_S1L_JEEENS4_5SM1004TMEM4LOAD26SM100_TMEM_LOAD_32dp32b64xENS4_13SM90_TMA_LOADENS10_INS11_ILi2ELi4ELi3EEES14_NSR_INS5_IJS15_S1J_EEENS5_IJS1J_SC_EEEEEEENS4_39AutoVectorizingCopyWithAssumedAlignmentILi128EEENS4_14SM90_TMA_STOREES21_S23_S23_EEEvvEEEEvNT_6ParamsE --------------------------
	.section	.nv.constant0._ZN7cutlass13device_kernelINS_4gemm6kernel13GemmUniversalIN4cute5tupleIJiiiiEEENS1_10collective13CollectiveMmaINS1_35MainloopSm100TmaUmmaWarpSpecializedILi5ELi2ELi2ENS5_IJNS4_1CILi2EEENSA_ILi1EEESC_EEEEENS5_IJNSA_ILi256EEESF_NSA_ILi128EEEEEEaNS5_IJlSC_lEEEaSI_NS4_8TiledMMAINS4_8MMA_AtomIJNS4_21SM100_MMA_S8_2x1SM_SSIaaiLi256ELi256ELNS4_4UMMA5MajorE0ELSN_0ELNSM_8SaturateE0EEEEEENS4_6LayoutINS5_IJSC_SC_SC_EEENS5_IJNSA_ILi0EEEST_ST_EEEEENS5_IJNS4_10UnderscoreESW_SW_EEEEENS4_18SM100_TMA_2SM_LOADENS4_14ComposedLayoutINS4_7SwizzleILi3ELi4ELi3EEENS4_18smem_ptr_flag_bitsILi8EEENSR_INS5_IJNSA_ILi8EEESG_EEENS5_IJSG_SC_EEEEEEEvNS4_8identityESZ_S19_vS1A_EENS_8epilogue10collective18CollectiveEpilogueINS1C_23Sm100TmaWarpSpecializedILi4ELi2ELi64ELb0ELb0EEEJNS5_IJSG_SF_SG_EEENS5_IJNSR_ISG_SC_EENSR_INSA_ILi64EEESC_EEEEEaSI_aSI_NS1C_6fusion15FusionCallbacksIS1G_NS1M_17LinearCombinationIaiaiLNS_15FloatRoundStyleE2EEES1H_S1L_JEEENS4_5SM1004TMEM4LOAD26SM100_TMEM_LOAD_32dp32b64xENS4_13SM90_TMA_LOADENS10_INS11_ILi2ELi4ELi3EEES14_NSR_INS5_IJS15_S1J_EEENS5_IJS1J_SC_EEEEEEENS4_39AutoVectorizingCopyWithAssumedAlignmentILi128EEENS4_14SM90_TMA_STOREES21_S23_S23_EEEvvEEEEvNT_6ParamsE,"a",@progbits
	.sectionflags	@""
	.align	4
.nv.constant0._ZN7cutlass13device_kernelINS_4gemm6kernel13GemmUniversalIN4cute5tupleIJiiiiEEENS1_10collective13CollectiveMmaINS1_35MainloopSm100TmaUmmaWarpSpecializedILi5ELi2ELi2ENS5_IJNS4_1CILi2EEENSA_ILi1EEESC_EEEEENS5_IJNSA_ILi256EEESF_NSA_ILi128EEEEEEaNS5_IJlSC_lEEEaSI_NS4_8TiledMMAINS4_8MMA_AtomIJNS4_21SM100_MMA_S8_2x1SM_SSIaaiLi256ELi256ELNS4_4UMMA5MajorE0ELSN_0ELNSM_8SaturateE0EEEEEENS4_6LayoutINS5_IJSC_SC_SC_EEENS5_IJNSA_ILi0EEEST_ST_EEEEENS5_IJNS4_10UnderscoreESW_SW_EEEEENS4_18SM100_TMA_2SM_LOADENS4_14ComposedLayoutINS4_7SwizzleILi3ELi4ELi3EEENS4_18smem_ptr_flag_bitsILi8EEENSR_INS5_IJNSA_ILi8EEESG_EEENS5_IJSG_SC_EEEEEEEvNS4_8identityESZ_S19_vS1A_EENS_8epilogue10collective18CollectiveEpilogueINS1C_23Sm100TmaWarpSpecializedILi4ELi2ELi64ELb0ELb0EEEJNS5_IJSG_SF_SG_EEENS5_IJNSR_ISG_SC_EENSR_INSA_ILi64EEESC_EEEEEaSI_aSI_NS1C_6fusion15FusionCallbacksIS1G_NS1M_17LinearCombinationIaiaiLNS_15FloatRoundStyleE2EEES1H_S1L_JEEENS4_5SM1004TMEM4LOAD26SM100_TMEM_LOAD_32dp32b64xENS4_13SM90_TMA_LOADENS10_INS11_ILi2ELi4ELi3EEES14_NSR_INS5_IJS15_S1J_EEENS5_IJS1J_SC_EEEEEEENS4_39AutoVectorizingCopyWithAssumedAlignmentILi128EEENS4_14SM90_TMA_STOREES21_S23_S23_EEEvvEEEEvNT_6ParamsE:
	.zero		2944


//--------------------- SYMBOLS --------------------------

	.type		.nv.reservedSmem.offset0,@object
	.size		.nv.reservedSmem.offset0,0x4
	.type		.nv.reservedSmem.cap,@object
	.size		.nv.reservedSmem.cap,0x4
	.type		__assertfail,@function
